//
// Generated by NVIDIA NVVM Compiler
//
// Compiler Build ID: CL-36424714
// Cuda compilation tools, release 13.0, V13.0.88
// Based on NVVM 20.0.0
//

.version 9.0
.target sm_100
.address_size 64

	// .globl	_Z19matrixMultiplyTiledPfS_S_i
// _ZZ19matrixMultiplyTiledPfS_S_iE4ds_A has been demoted
// _ZZ19matrixMultiplyTiledPfS_S_iE4ds_B has been demoted

.visible .entry _Z19matrixMultiplyTiledPfS_S_i(
	.param .u64 .ptr .align 1 _Z19matrixMultiplyTiledPfS_S_i_param_0,
	.param .u64 .ptr .align 1 _Z19matrixMultiplyTiledPfS_S_i_param_1,
	.param .u64 .ptr .align 1 _Z19matrixMultiplyTiledPfS_S_i_param_2,
	.param .u32 _Z19matrixMultiplyTiledPfS_S_i_param_3
)
{
	.reg .pred 	%p<10>;
	.reg .b32 	%r<42>;
	.reg .b32 	%f<63>;
	.reg .b64 	%rd<13>;
	// demoted variable
	.shared .align 4 .b8 _ZZ19matrixMultiplyTiledPfS_S_iE4ds_A[1024];
	// demoted variable
	.shared .align 4 .b8 _ZZ19matrixMultiplyTiledPfS_S_iE4ds_B[1024];
	ld.param.u64 	%rd4, [_Z19matrixMultiplyTiledPfS_S_i_param_0];
	ld.param.u64 	%rd5, [_Z19matrixMultiplyTiledPfS_S_i_param_1];
	ld.param.u64 	%rd6, [_Z19matrixMultiplyTiledPfS_S_i_param_2];
	ld.param.u32 	%r24, [_Z19matrixMultiplyTiledPfS_S_i_param_3];
	mov.u32 	%r25, %ctaid.x;
	mov.u32 	%r26, %ctaid.y;
	mov.u32 	%r37, %tid.x;
	mov.u32 	%r39, %tid.y;
	shl.b32 	%r27, %r26, 4;
	add.s32 	%r3, %r27, %r39;
	shl.b32 	%r4, %r25, 4;
	add.s32 	%r5, %r4, %r37;
	setp.lt.s32 	%p1, %r24, 1;
	mov.f32 	%f62, 0f00000000;
	@%p1 bra 	$L__BB0_7;
	add.s32 	%r28, %r24, 15;
	shr.u32 	%r29, %r28, 4;
	shl.b32 	%r30, %r39, 6;
	mov.u32 	%r31, _ZZ19matrixMultiplyTiledPfS_S_iE4ds_A;
	add.s32 	%r6, %r31, %r30;
	shl.b32 	%r32, %r37, 2;
	add.s32 	%r7, %r6, %r32;
	mov.u32 	%r33, _ZZ19matrixMultiplyTiledPfS_S_iE4ds_B;
	add.s32 	%r9, %r33, %r32;
	add.s32 	%r8, %r9, %r30;
	neg.s32 	%r41, %r29;
	mad.lo.s32 	%r34, %r39, %r24, %r37;
	add.s32 	%r40, %r34, %r4;
	shl.b32 	%r12, %r24, 4;
	mad.lo.s32 	%r38, %r24, %r3, %r37;
	cvta.to.global.u64 	%rd1, %rd4;
	cvta.to.global.u64 	%rd2, %rd5;
	mov.f32 	%f62, 0f00000000;
$L__BB0_2:
	setp.ge.u32 	%p2, %r3, %r24;
	mul.wide.s32 	%rd7, %r38, 4;
	add.s64 	%rd3, %rd1, %rd7;
	setp.ge.s32 	%p3, %r37, %r24;
	mov.f32 	%f60, 0f00000000;
	or.pred  	%p4, %p2, %p3;
	@%p4 bra 	$L__BB0_4;
	ld.global.f32 	%f60, [%rd3];
$L__BB0_4:
	setp.ge.u32 	%p5, %r5, %r24;
	st.shared.f32 	[%r7], %f60;
	setp.ge.s32 	%p6, %r39, %r24;
	mov.f32 	%f61, 0f00000000;
	or.pred  	%p7, %p5, %p6;
	@%p7 bra 	$L__BB0_6;
	mul.wide.u32 	%rd8, %r40, 4;
	add.s64 	%rd9, %rd2, %rd8;
	ld.global.f32 	%f61, [%rd9];
$L__BB0_6:
	st.shared.f32 	[%r8], %f61;
	bar.sync 	0;
	ld.shared.f32 	%f12, [%r6];
	ld.shared.f32 	%f13, [%r9];
	fma.rn.f32 	%f14, %f12, %f13, %f62;
	ld.shared.f32 	%f15, [%r6+4];
	ld.shared.f32 	%f16, [%r9+64];
	fma.rn.f32 	%f17, %f15, %f16, %f14;
	ld.shared.f32 	%f18, [%r6+8];
	ld.shared.f32 	%f19, [%r9+128];
	fma.rn.f32 	%f20, %f18, %f19, %f17;
	ld.shared.f32 	%f21, [%r6+12];
	ld.shared.f32 	%f22, [%r9+192];
	fma.rn.f32 	%f23, %f21, %f22, %f20;
	ld.shared.f32 	%f24, [%r6+16];
	ld.shared.f32 	%f25, [%r9+256];
	fma.rn.f32 	%f26, %f24, %f25, %f23;
	ld.shared.f32 	%f27, [%r6+20];
	ld.shared.f32 	%f28, [%r9+320];
	fma.rn.f32 	%f29, %f27, %f28, %f26;
	ld.shared.f32 	%f30, [%r6+24];
	ld.shared.f32 	%f31, [%r9+384];
	fma.rn.f32 	%f32, %f30, %f31, %f29;
	ld.shared.f32 	%f33, [%r6+28];
	ld.shared.f32 	%f34, [%r9+448];
	fma.rn.f32 	%f35, %f33, %f34, %f32;
	ld.shared.f32 	%f36, [%r6+32];
	ld.shared.f32 	%f37, [%r9+512];
	fma.rn.f32 	%f38, %f36, %f37, %f35;
	ld.shared.f32 	%f39, [%r6+36];
	ld.shared.f32 	%f40, [%r9+576];
	fma.rn.f32 	%f41, %f39, %f40, %f38;
	ld.shared.f32 	%f42, [%r6+40];
	ld.shared.f32 	%f43, [%r9+640];
	fma.rn.f32 	%f44, %f42, %f43, %f41;
	ld.shared.f32 	%f45, [%r6+44];
	ld.shared.f32 	%f46, [%r9+704];
	fma.rn.f32 	%f47, %f45, %f46, %f44;
	ld.shared.f32 	%f48, [%r6+48];
	ld.shared.f32 	%f49, [%r9+768];
	fma.rn.f32 	%f50, %f48, %f49, %f47;
	ld.shared.f32 	%f51, [%r6+52];
	ld.shared.f32 	%f52, [%r9+832];
	fma.rn.f32 	%f53, %f51, %f52, %f50;
	ld.shared.f32 	%f54, [%r6+56];
	ld.shared.f32 	%f55, [%r9+896];
	fma.rn.f32 	%f56, %f54, %f55, %f53;
	ld.shared.f32 	%f57, [%r6+60];
	ld.shared.f32 	%f58, [%r9+960];
	fma.rn.f32 	%f62, %f57, %f58, %f56;
	bar.sync 	0;
	add.s32 	%r41, %r41, 1;
	setp.ne.s32 	%p8, %r41, 0;
	add.s32 	%r40, %r40, %r12;
	add.s32 	%r39, %r39, 16;
	add.s32 	%r38, %r38, 16;
	add.s32 	%r37, %r37, 16;
	@%p8 bra 	$L__BB0_2;
$L__BB0_7:
	max.s32 	%r35, %r3, %r5;
	setp.ge.s32 	%p9, %r35, %r24;
	@%p9 bra 	$L__BB0_9;
	mad.lo.s32 	%r36, %r24, %r3, %r5;
	cvta.to.global.u64 	%rd10, %rd6;
	mul.wide.u32 	%rd11, %r36, 4;
	add.s64 	%rd12, %rd10, %rd11;
	st.global.f32 	[%rd12], %f62;
$L__BB0_9:
	ret;

}
	// .globl	_Z14convolve2D_GPUPfS_S_ii
.visible .entry _Z14convolve2D_GPUPfS_S_ii(
	.param .u64 .ptr .align 1 _Z14convolve2D_GPUPfS_S_ii_param_0,
	.param .u64 .ptr .align 1 _Z14convolve2D_GPUPfS_S_ii_param_1,
	.param .u64 .ptr .align 1 _Z14convolve2D_GPUPfS_S_ii_param_2,
	.param .u32 _Z14convolve2D_GPUPfS_S_ii_param_3,
	.param .u32 _Z14convolve2D_GPUPfS_S_ii_param_4
)
{
	.reg .pred 	%p<74>;
	.reg .b32 	%r<64>;
	.reg .b32 	%f<116>;
	.reg .b64 	%rd<40>;

	ld.param.u64 	%rd9, [_Z14convolve2D_GPUPfS_S_ii_param_0];
	ld.param.u64 	%rd10, [_Z14convolve2D_GPUPfS_S_ii_param_1];
	ld.param.u64 	%rd8, [_Z14convolve2D_GPUPfS_S_ii_param_2];
	ld.param.u32 	%r25, [_Z14convolve2D_GPUPfS_S_ii_param_3];
	ld.param.u32 	%r26, [_Z14convolve2D_GPUPfS_S_ii_param_4];
	cvta.to.global.u64 	%rd1, %rd10;
	cvta.to.global.u64 	%rd2, %rd9;
	mov.u32 	%r27, %ctaid.x;
	mov.u32 	%r28, %ntid.x;
	mov.u32 	%r29, %tid.x;
	mad.lo.s32 	%r1, %r27, %r28, %r29;
	mov.u32 	%r30, %ctaid.y;
	mov.u32 	%r31, %ntid.y;
	mov.u32 	%r32, %tid.y;
	mad.lo.s32 	%r2, %r30, %r31, %r32;
	max.s32 	%r33, %r2, %r1;
	setp.ge.s32 	%p2, %r33, %r26;
	@%p2 bra 	$L__BB1_46;
	setp.lt.s32 	%p3, %r25, 1;
	mov.f32 	%f114, 0f00000000;
	@%p3 bra 	$L__BB1_45;
	shr.u32 	%r35, %r25, 1;
	sub.s32 	%r3, %r2, %r35;
	sub.s32 	%r4, %r1, %r35;
	and.b32  	%r5, %r25, 7;
	add.s32 	%r6, %r5, -1;
	and.b32  	%r7, %r25, 3;
	and.b32  	%r8, %r25, 2147483640;
	and.b32  	%r9, %r25, 1;
	mov.f32 	%f114, 0f00000000;
	mov.b32 	%r59, 0;
$L__BB1_3:
	setp.lt.u32 	%p4, %r25, 8;
	add.s32 	%r37, %r3, %r59;
	setp.lt.s32 	%p5, %r37, 0;
	setp.ge.s32 	%p6, %r37, %r26;
	or.pred  	%p1, %p5, %p6;
	mul.lo.s32 	%r11, %r37, %r26;
	mul.lo.s32 	%r12, %r59, %r25;
	mov.b32 	%r62, 0;
	@%p4 bra 	$L__BB1_22;
	mov.b32 	%r60, 0;
	cvt.u64.u32 	%rd14, %r12;
$L__BB1_5:
	.pragma "nounroll";
	add.s32 	%r14, %r4, %r60;
	setp.lt.s32 	%p7, %r14, 0;
	setp.ge.s32 	%p8, %r14, %r26;
	or.pred  	%p9, %p7, %p8;
	or.pred  	%p10, %p1, %p9;
	add.s32 	%r39, %r14, %r11;
	mul.wide.s32 	%rd11, %r39, 4;
	add.s64 	%rd3, %rd2, %rd11;
	mov.f32 	%f93, 0f00000000;
	@%p10 bra 	$L__BB1_7;
	ld.global.f32 	%f93, [%rd3];
$L__BB1_7:
	add.s32 	%r40, %r60, %r12;
	mul.wide.u32 	%rd12, %r40, 4;
	add.s64 	%rd13, %rd1, %rd12;
	ld.global.f32 	%f61, [%rd13];
	fma.rn.f32 	%f5, %f93, %f61, %f114;
	add.s32 	%r41, %r14, 1;
	setp.lt.s32 	%p11, %r41, 0;
	setp.ge.s32 	%p12, %r41, %r26;
	or.pred  	%p13, %p11, %p12;
	or.pred  	%p14, %p1, %p13;
	mov.f32 	%f94, 0f00000000;
	@%p14 bra 	$L__BB1_9;
	ld.global.f32 	%f94, [%rd3+4];
$L__BB1_9:
	cvt.u64.u32 	%rd15, %r60;
	add.s64 	%rd16, %rd15, %rd14;
	shl.b64 	%rd17, %rd16, 2;
	add.s64 	%rd4, %rd1, %rd17;
	ld.global.f32 	%f63, [%rd4+4];
	fma.rn.f32 	%f8, %f94, %f63, %f5;
	add.s32 	%r42, %r14, 2;
	setp.lt.s32 	%p15, %r42, 0;
	setp.ge.s32 	%p16, %r42, %r26;
	or.pred  	%p17, %p15, %p16;
	or.pred  	%p18, %p1, %p17;
	mov.f32 	%f95, 0f00000000;
	@%p18 bra 	$L__BB1_11;
	ld.global.f32 	%f95, [%rd3+8];
$L__BB1_11:
	ld.global.f32 	%f65, [%rd4+8];
	fma.rn.f32 	%f11, %f95, %f65, %f8;
	add.s32 	%r43, %r14, 3;
	setp.lt.s32 	%p19, %r43, 0;
	setp.ge.s32 	%p20, %r43, %r26;
	or.pred  	%p21, %p19, %p20;
	or.pred  	%p22, %p1, %p21;
	mov.f32 	%f96, 0f00000000;
	@%p22 bra 	$L__BB1_13;
	ld.global.f32 	%f96, [%rd3+12];
$L__BB1_13:
	ld.global.f32 	%f67, [%rd4+12];
	fma.rn.f32 	%f14, %f96, %f67, %f11;
	add.s32 	%r44, %r14, 4;
	setp.lt.s32 	%p23, %r44, 0;
	setp.ge.s32 	%p24, %r44, %r26;
	or.pred  	%p25, %p23, %p24;
	or.pred  	%p26, %p1, %p25;
	mov.f32 	%f97, 0f00000000;
	@%p26 bra 	$L__BB1_15;
	ld.global.f32 	%f97, [%rd3+16];
$L__BB1_15:
	ld.global.f32 	%f69, [%rd4+16];
	fma.rn.f32 	%f17, %f97, %f69, %f14;
	add.s32 	%r45, %r14, 5;
	setp.lt.s32 	%p27, %r45, 0;
	setp.ge.s32 	%p28, %r45, %r26;
	or.pred  	%p29, %p27, %p28;
	or.pred  	%p30, %p1, %p29;
	mov.f32 	%f98, 0f00000000;
	@%p30 bra 	$L__BB1_17;
	ld.global.f32 	%f98, [%rd3+20];
$L__BB1_17:
	ld.global.f32 	%f71, [%rd4+20];
	fma.rn.f32 	%f20, %f98, %f71, %f17;
	add.s32 	%r46, %r14, 6;
	setp.lt.s32 	%p31, %r46, 0;
	setp.ge.s32 	%p32, %r46, %r26;
	or.pred  	%p33, %p31, %p32;
	or.pred  	%p34, %p1, %p33;
	mov.f32 	%f99, 0f00000000;
	@%p34 bra 	$L__BB1_19;
	ld.global.f32 	%f99, [%rd3+24];
$L__BB1_19:
	ld.global.f32 	%f73, [%rd4+24];
	fma.rn.f32 	%f23, %f99, %f73, %f20;
	add.s32 	%r47, %r14, 7;
	setp.lt.s32 	%p35, %r47, 0;
	setp.ge.s32 	%p36, %r47, %r26;
	or.pred  	%p37, %p35, %p36;
	or.pred  	%p38, %p1, %p37;
	mov.f32 	%f100, 0f00000000;
	@%p38 bra 	$L__BB1_21;
	ld.global.f32 	%f100, [%rd3+28];
$L__BB1_21:
	ld.global.f32 	%f74, [%rd4+28];
	fma.rn.f32 	%f114, %f100, %f74, %f23;
	add.s32 	%r60, %r60, 8;
	setp.ne.s32 	%p39, %r60, %r8;
	mov.u32 	%r62, %r8;
	@%p39 bra 	$L__BB1_5;
$L__BB1_22:
	setp.eq.s32 	%p40, %r5, 0;
	@%p40 bra 	$L__BB1_44;
	setp.lt.u32 	%p41, %r6, 3;
	@%p41 bra 	$L__BB1_33;
	add.s32 	%r17, %r4, %r62;
	setp.lt.s32 	%p42, %r17, 0;
	setp.ge.s32 	%p43, %r17, %r26;
	or.pred  	%p44, %p42, %p43;
	or.pred  	%p45, %p1, %p44;
	add.s32 	%r48, %r17, %r11;
	mul.wide.s32 	%rd18, %r48, 4;
	add.s64 	%rd5, %rd2, %rd18;
	mov.f32 	%f103, 0f00000000;
	@%p45 bra 	$L__BB1_26;
	ld.global.f32 	%f103, [%rd5];
$L__BB1_26:
	add.s32 	%r49, %r62, %r12;
	mul.wide.u32 	%rd19, %r49, 4;
	add.s64 	%rd20, %rd1, %rd19;
	ld.global.f32 	%f78, [%rd20];
	fma.rn.f32 	%f31, %f103, %f78, %f114;
	add.s32 	%r50, %r17, 1;
	setp.lt.s32 	%p46, %r50, 0;
	setp.ge.s32 	%p47, %r50, %r26;
	or.pred  	%p48, %p46, %p47;
	or.pred  	%p49, %p1, %p48;
	mov.f32 	%f104, 0f00000000;
	@%p49 bra 	$L__BB1_28;
	ld.global.f32 	%f104, [%rd5+4];
$L__BB1_28:
	cvt.u64.u32 	%rd21, %r12;
	cvt.u64.u32 	%rd22, %r62;
	add.s64 	%rd23, %rd22, %rd21;
	shl.b64 	%rd24, %rd23, 2;
	add.s64 	%rd6, %rd1, %rd24;
	ld.global.f32 	%f80, [%rd6+4];
	fma.rn.f32 	%f34, %f104, %f80, %f31;
	add.s32 	%r51, %r17, 2;
	setp.lt.s32 	%p50, %r51, 0;
	setp.ge.s32 	%p51, %r51, %r26;
	or.pred  	%p52, %p50, %p51;
	or.pred  	%p53, %p1, %p52;
	mov.f32 	%f105, 0f00000000;
	@%p53 bra 	$L__BB1_30;
	ld.global.f32 	%f105, [%rd5+8];
$L__BB1_30:
	ld.global.f32 	%f82, [%rd6+8];
	fma.rn.f32 	%f37, %f105, %f82, %f34;
	add.s32 	%r52, %r17, 3;
	setp.lt.s32 	%p54, %r52, 0;
	setp.ge.s32 	%p55, %r52, %r26;
	or.pred  	%p56, %p54, %p55;
	or.pred  	%p57, %p1, %p56;
	mov.f32 	%f106, 0f00000000;
	@%p57 bra 	$L__BB1_32;
	ld.global.f32 	%f106, [%rd5+12];
$L__BB1_32:
	ld.global.f32 	%f83, [%rd6+12];
	fma.rn.f32 	%f114, %f106, %f83, %f37;
	add.s32 	%r62, %r62, 4;
$L__BB1_33:
	setp.eq.s32 	%p58, %r7, 0;
	@%p58 bra 	$L__BB1_44;
	setp.eq.s32 	%p59, %r7, 1;
	@%p59 bra 	$L__BB1_40;
	add.s32 	%r20, %r4, %r62;
	setp.lt.s32 	%p60, %r20, 0;
	setp.ge.s32 	%p61, %r20, %r26;
	or.pred  	%p62, %p60, %p61;
	or.pred  	%p63, %p1, %p62;
	add.s32 	%r53, %r20, %r11;
	mul.wide.s32 	%rd25, %r53, 4;
	add.s64 	%rd7, %rd2, %rd25;
	mov.f32 	%f109, 0f00000000;
	@%p63 bra 	$L__BB1_37;
	ld.global.f32 	%f109, [%rd7];
$L__BB1_37:
	add.s32 	%r54, %r62, %r12;
	mul.wide.u32 	%rd26, %r54, 4;
	add.s64 	%rd27, %rd1, %rd26;
	ld.global.f32 	%f87, [%rd27];
	fma.rn.f32 	%f45, %f109, %f87, %f114;
	add.s32 	%r55, %r20, 1;
	setp.lt.s32 	%p64, %r55, 0;
	setp.ge.s32 	%p65, %r55, %r26;
	or.pred  	%p66, %p64, %p65;
	or.pred  	%p67, %p1, %p66;
	mov.f32 	%f110, 0f00000000;
	@%p67 bra 	$L__BB1_39;
	ld.global.f32 	%f110, [%rd7+4];
$L__BB1_39:
	cvt.u64.u32 	%rd28, %r12;
	cvt.u64.u32 	%rd29, %r62;
	add.s64 	%rd30, %rd29, %rd28;
	shl.b64 	%rd31, %rd30, 2;
	add.s64 	%rd32, %rd1, %rd31;
	ld.global.f32 	%f88, [%rd32+4];
	fma.rn.f32 	%f114, %f110, %f88, %f45;
	add.s32 	%r62, %r62, 2;
$L__BB1_40:
	setp.eq.s32 	%p68, %r9, 0;
	@%p68 bra 	$L__BB1_44;
	add.s32 	%r23, %r4, %r62;
	setp.lt.s32 	%p69, %r23, 0;
	setp.ge.s32 	%p70, %r23, %r26;
	or.pred  	%p71, %p69, %p70;
	or.pred  	%p72, %p1, %p71;
	mov.f32 	%f113, 0f00000000;
	@%p72 bra 	$L__BB1_43;
	add.s32 	%r56, %r23, %r11;
	mul.wide.s32 	%rd33, %r56, 4;
	add.s64 	%rd34, %rd2, %rd33;
	ld.global.f32 	%f113, [%rd34];
$L__BB1_43:
	add.s32 	%r57, %r62, %r12;
	mul.wide.u32 	%rd35, %r57, 4;
	add.s64 	%rd36, %rd1, %rd35;
	ld.global.f32 	%f90, [%rd36];
	fma.rn.f32 	%f114, %f113, %f90, %f114;
$L__BB1_44:
	add.s32 	%r59, %r59, 1;
	setp.ne.s32 	%p73, %r59, %r25;
	@%p73 bra 	$L__BB1_3;
$L__BB1_45:
	mad.lo.s32 	%r58, %r26, %r2, %r1;
	cvta.to.global.u64 	%rd37, %rd8;
	mul.wide.s32 	%rd38, %r58, 4;
	add.s64 	%rd39, %rd37, %rd38;
	st.global.f32 	[%rd39], %f114;
$L__BB1_46:
	ret;

}


// ===== COMPILED SASS (sm_100) =====

	.target	sm_100

	.elftype	@"ET_EXEC"


//--------------------- .note.nv.tkinfo           --------------------------
	.section	.note.nv.tkinfo,"",@"SHT_NOTE"
	.sectionflags	@"SHF_NOTE_NV_TKINFO"
	.tkinfo
        /*0018*/ 	.word	0x00000002
        /*0030*/ 	.string	""
        /*0030*/ 	.string	"ptxas"
        /*0030*/ 	.string	"Cuda compilation tools, release 13.0, V13.0.88"
        /*0030*/ 	.string	"Build cuda_13.0.r13.0/compiler.36424714_0"
        /*0030*/ 	.string	"-arch sm_100 -m 64 "



//--------------------- .note.nv.cuinfo           --------------------------
	.section	.note.nv.cuinfo,"",@"SHT_NOTE"
	.sectionflags	@"SHF_NOTE_NV_CUINFO"
        /*0018*/ 	.short	0x0002
        /*001a*/ 	.short	0x0064
        /*001c*/ 	.short	0x0082
	.zero		2


//--------------------- .nv.info                  --------------------------
	.section	.nv.info,"",@"SHT_CUDA_INFO"
	.align	4


	//----- nvinfo : EIATTR_REGCOUNT
	.align		4
        /*0000*/ 	.byte	0x04, 0x2f
        /*0002*/ 	.short	(.L_1 - .L_0)
	.align		4
.L_0:
        /*0004*/ 	.word	index@(_Z19matrixMultiplyTiledPfS_S_i)
        /*0008*/ 	.word	0x00000020


	//----- nvinfo : EIATTR_FRAME_SIZE
	.align		4
.L_1:
        /*000c*/ 	.byte	0x04, 0x11
        /*000e*/ 	.short	(.L_3 - .L_2)
	.align		4
.L_2:
        /*0010*/ 	.word	index@(_Z19matrixMultiplyTiledPfS_S_i)
        /*0014*/ 	.word	0x00000000


	//----- nvinfo : EIATTR_REGCOUNT
	.align		4
.L_3:
        /*0018*/ 	.byte	0x04, 0x2f
        /*001a*/ 	.short	(.L_5 - .L_4)
	.align		4
.L_4:
        /*001c*/ 	.word	index@(_Z14convolve2D_GPUPfS_S_ii)
        /*0020*/ 	.word	0x0000001f


	//----- nvinfo : EIATTR_FRAME_SIZE
	.align		4
.L_5:
        /*0024*/ 	.byte	0x04, 0x11
        /*0026*/ 	.short	(.L_7 - .L_6)
	.align		4
.L_6:
        /*0028*/ 	.word	index@(_Z14convolve2D_GPUPfS_S_ii)
        /*002c*/ 	.word	0x00000000


	//----- nvinfo : EIATTR_MIN_STACK_SIZE
	.align		4
.L_7:
        /*0030*/ 	.byte	0x04, 0x12
        /*0032*/ 	.short	(.L_9 - .L_8)
	.align		4
.L_8:
        /*0034*/ 	.word	index@(_Z14convolve2D_GPUPfS_S_ii)
        /*0038*/ 	.word	0x00000000


	//----- nvinfo : EIATTR_MIN_STACK_SIZE
	.align		4
.L_9:
        /*003c*/ 	.byte	0x04, 0x12
        /*003e*/ 	.short	(.L_11 - .L_10)
	.align		4
.L_10:
        /*0040*/ 	.word	index@(_Z19matrixMultiplyTiledPfS_S_i)
        /*0044*/ 	.word	0x00000000
.L_11:


//--------------------- .nv.compat                --------------------------
	.section	.nv.compat,"",@"SHT_CUDA_COMPAT_INFO"
	.align	4
        /*0000*/ 	.byte	0x02, 0x09, 0x00, 0x00, 0x02, 0x02, 0x01, 0x00, 0x02, 0x05, 0x05, 0x00, 0x03, 0x07, 0x01, 0x01
        /*0010*/ 	.byte	0x02, 0x03, 0x00, 0x00, 0x02, 0x06, 0x01, 0x00, 0x04, 0x0b, 0x08, 0x00, 0x09, 0x00, 0x00, 0x00
        /*0020*/ 	.byte	0x00, 0x00, 0x00, 0x00


//--------------------- .nv.info._Z14convolve2D_GPUPfS_S_ii --------------------------
	.section	.nv.info._Z14convolve2D_GPUPfS_S_ii,"",@"SHT_CUDA_INFO"
	.sectionflags	@""
	.align	4


	//----- nvinfo : EIATTR_CUDA_API_VERSION
	.align		4
        /*0000*/ 	.byte	0x04, 0x37
        /*0002*/ 	.short	(.L_13 - .L_12)
.L_12:
        /*0004*/ 	.word	0x00000082


	//----- nvinfo : EIATTR_KPARAM_INFO
	.align		4
.L_13:
        /*0008*/ 	.byte	0x04, 0x17
        /*000a*/ 	.short	(.L_15 - .L_14)
.L_14:
        /*000c*/ 	.word	0x00000000
        /*0010*/ 	.short	0x0004
        /*0012*/ 	.short	0x001c
        /*0014*/ 	.byte	0x00, 0xf0, 0x11, 0x00


	//----- nvinfo : EIATTR_KPARAM_INFO
	.align		4
.L_15:
        /*0018*/ 	.byte	0x04, 0x17
        /*001a*/ 	.short	(.L_17 - .L_16)
.L_16:
        /*001c*/ 	.word	0x00000000
        /*0020*/ 	.short	0x0003
        /*0022*/ 	.short	0x0018
        /*0024*/ 	.byte	0x00, 0xf0, 0x11, 0x00


	//----- nvinfo : EIATTR_KPARAM_INFO
	.align		4
.L_17:
        /*0028*/ 	.byte	0x04, 0x17
        /*002a*/ 	.short	(.L_19 - .L_18)
.L_18:
        /*002c*/ 	.word	0x00000000
        /*0030*/ 	.short	0x0002
        /*0032*/ 	.short	0x0010
        /*0034*/ 	.byte	0x00, 0xf5, 0x21, 0x00


	//----- nvinfo : EIATTR_KPARAM_INFO
	.align		4
.L_19:
        /*0038*/ 	.byte	0x04, 0x17
        /*003a*/ 	.short	(.L_21 - .L_20)
.L_20:
        /*003c*/ 	.word	0x00000000
        /*0040*/ 	.short	0x0001
        /*0042*/ 	.short	0x0008
        /*0044*/ 	.byte	0x00, 0xf5, 0x21, 0x00


	//----- nvinfo : EIATTR_KPARAM_INFO
	.align		4
.L_21:
        /*0048*/ 	.byte	0x04, 0x17
        /*004a*/ 	.short	(.L_23 - .L_22)
.L_22:
        /*004c*/ 	.word	0x00000000
        /*0050*/ 	.short	0x0000
        /*0052*/ 	.short	0x0000
        /*0054*/ 	.byte	0x00, 0xf5, 0x21, 0x00


	//----- nvinfo : EIATTR_SPARSE_MMA_MASK
	.align		4
.L_23:
        /*0058*/ 	.byte	0x03, 0x50
        /*005a*/ 	.short	0x0000


	//----- nvinfo : EIATTR_MAXREG_COUNT
	.align		4
        /*005c*/ 	.byte	0x03, 0x1b
        /*005e*/ 	.short	0x00ff


	//----- nvinfo : EIATTR_MERCURY_ISA_VERSION
	.align		4
        /*0060*/ 	.byte	0x03, 0x5f
        /*0062*/ 	.short	0x0101


	//----- nvinfo : EIATTR_VRC_CTA_INIT_COUNT
	.align		4
        /*0064*/ 	.byte	0x02, 0x4a
	.zero		1
	.zero		1


	//----- nvinfo : EIATTR_EXIT_INSTR_OFFSETS
	.align		4
        /*0068*/ 	.byte	0x04, 0x1c
        /*006a*/ 	.short	(.L_25 - .L_24)


	//   ....[0]....
.L_24:
        /*006c*/ 	.word	0x000000c0


	//   ....[1]....
        /*0070*/ 	.word	0x00000dd0


	//----- nvinfo : EIATTR_CBANK_PARAM_SIZE
	.align		4
.L_25:
        /*0074*/ 	.byte	0x03, 0x19
        /*0076*/ 	.short	0x0020


	//----- nvinfo : EIATTR_PARAM_CBANK
	.align		4
        /*0078*/ 	.byte	0x04, 0x0a
        /*007a*/ 	.short	(.L_27 - .L_26)
	.align		4
.L_26:
        /*007c*/ 	.word	index@(.nv.constant0._Z14convolve2D_GPUPfS_S_ii)
        /*0080*/ 	.short	0x0380
        /*0082*/ 	.short	0x0020


	//----- nvinfo : EIATTR_SW_WAR
	.align		4
.L_27:
        /*0084*/ 	.byte	0x04, 0x36
        /*0086*/ 	.short	(.L_29 - .L_28)
.L_28:
        /*0088*/ 	.word	0x00000008
.L_29:


//--------------------- .nv.info._Z19matrixMultiplyTiledPfS_S_i --------------------------
	.section	.nv.info._Z19matrixMultiplyTiledPfS_S_i,"",@"SHT_CUDA_INFO"
	.sectionflags	@""
	.align	4


	//----- nvinfo : EIATTR_CUDA_API_VERSION
	.align		4
        /*0000*/ 	.byte	0x04, 0x37
        /*0002*/ 	.short	(.L_31 - .L_30)
.L_30:
        /*0004*/ 	.word	0x00000082


	//----- nvinfo : EIATTR_KPARAM_INFO
	.align		4
.L_31:
        /*0008*/ 	.byte	0x04, 0x17
        /*000a*/ 	.short	(.L_33 - .L_32)
.L_32:
        /*000c*/ 	.word	0x00000000
        /*0010*/ 	.short	0x0003
        /*0012*/ 	.short	0x0018
        /*0014*/ 	.byte	0x00, 0xf0, 0x11, 0x00


	//----- nvinfo : EIATTR_KPARAM_INFO
	.align		4
.L_33:
        /*0018*/ 	.byte	0x04, 0x17
        /*001a*/ 	.short	(.L_35 - .L_34)
.L_34:
        /*001c*/ 	.word	0x00000000
        /*0020*/ 	.short	0x0002
        /*0022*/ 	.short	0x0010
        /*0024*/ 	.byte	0x00, 0xf5, 0x21, 0x00


	//----- nvinfo : EIATTR_KPARAM_INFO
	.align		4
.L_35:
        /*0028*/ 	.byte	0x04, 0x17
        /*002a*/ 	.short	(.L_37 - .L_36)
.L_36:
        /*002c*/ 	.word	0x00000000
        /*0030*/ 	.short	0x0001
        /*0032*/ 	.short	0x0008
        /*0034*/ 	.byte	0x00, 0xf5, 0x21, 0x00


	//----- nvinfo : EIATTR_KPARAM_INFO
	.align		4
.L_37:
        /*0038*/ 	.byte	0x04, 0x17
        /*003a*/ 	.short	(.L_39 - .L_38)
.L_38:
        /*003c*/ 	.word	0x00000000
        /*0040*/ 	.short	0x0000
        /*0042*/ 	.short	0x0000
        /*0044*/ 	.byte	0x00, 0xf5, 0x21, 0x00


	//----- nvinfo : EIATTR_SPARSE_MMA_MASK
	.align		4
.L_39:
        /*0048*/ 	.byte	0x03, 0x50
        /*004a*/ 	.short	0x0000


	//----- nvinfo : EIATTR_MAXREG_COUNT
	.align		4
        /*004c*/ 	.byte	0x03, 0x1b
        /*004e*/ 	.short	0x00ff


	//----- nvinfo : EIATTR_NUM_BARRIERS
	.align		4
        /*0050*/ 	.byte	0x02, 0x4c
        /*0052*/ 	.byte	0x01
	.zero		1


	//----- nvinfo : EIATTR_MERCURY_ISA_VERSION
	.align		4
        /*0054*/ 	.byte	0x03, 0x5f
        /*0056*/ 	.short	0x0101


	//----- nvinfo : EIATTR_VRC_CTA_INIT_COUNT
	.align		4
        /*0058*/ 	.byte	0x02, 0x4a
	.zero		1
	.zero		1


	//----- nvinfo : EIATTR_EXIT_INSTR_OFFSETS
	.align		4
        /*005c*/ 	.byte	0x04, 0x1c
        /*005e*/ 	.short	(.L_41 - .L_40)


	//   ....[0]....
.L_40:
        /*0060*/ 	.word	0x000005c0


	//   ....[1]....
        /*0064*/ 	.word	0x00000610


	//----- nvinfo : EIATTR_CBANK_PARAM_SIZE
	.align		4
.L_41:
        /*0068*/ 	.byte	0x03, 0x19
        /*006a*/ 	.short	0x001c


	//----- nvinfo : EIATTR_PARAM_CBANK
	.align		4
        /*006c*/ 	.byte	0x04, 0x0a
        /*006e*/ 	.short	(.L_43 - .L_42)
	.align		4
.L_42:
        /*0070*/ 	.word	index@(.nv.constant0._Z19matrixMultiplyTiledPfS_S_i)
        /*0074*/ 	.short	0x0380
        /*0076*/ 	.short	0x001c


	//----- nvinfo : EIATTR_SW_WAR
	.align		4
.L_43:
        /*0078*/ 	.byte	0x04, 0x36
        /*007a*/ 	.short	(.L_45 - .L_44)
.L_44:
        /*007c*/ 	.word	0x00000008
.L_45:


//--------------------- .nv.callgraph             --------------------------
	.section	.nv.callgraph,"",@"SHT_CUDA_CALLGRAPH"
	.align	4
	.sectionentsize	8
	.align		4
        /*0000*/ 	.word	0x00000000
	.align		4
        /*0004*/ 	.word	0xffffffff
	.align		4
        /*0008*/ 	.word	0x00000000
	.align		4
        /*000c*/ 	.word	0xfffffffe
	.align		4
        /*0010*/ 	.word	0x00000000
	.align		4
        /*0014*/ 	.word	0xfffffffd
	.align		4
        /*0018*/ 	.word	0x00000000
	.align		4
        /*001c*/ 	.word	0xfffffffc


//--------------------- .text._Z14convolve2D_GPUPfS_S_ii --------------------------
	.section	.text._Z14convolve2D_GPUPfS_S_ii,"ax",@progbits
	.align	128
        .global         _Z14convolve2D_GPUPfS_S_ii
        .type           _Z14convolve2D_GPUPfS_S_ii,@function
        .size           _Z14convolve2D_GPUPfS_S_ii,(.L_x_11 - _Z14convolve2D_GPUPfS_S_ii)
        .other          _Z14convolve2D_GPUPfS_S_ii,@"STO_CUDA_ENTRY STV_DEFAULT"
_Z14convolve2D_GPUPfS_S_ii:
.text._Z14convolve2D_GPUPfS_S_ii:
[----:B------:R-:W-:Y:S01]  /*0000*/  LDC R1, c[0x0][0x37c] ;  /* 0x0000df00ff017b82 */ /* 0x000fe20000000800 */
[----:B------:R-:W0:Y:S07]  /*0010*/  S2R R3, SR_TID.X ;  /* 0x0000000000037919 */ /* 0x000e2e0000002100 */
[----:B------:R-:W0:Y:S01]  /*0020*/  LDC R0, c[0x0][0x360] ;  /* 0x0000d800ff007b82 */ /* 0x000e220000000800 */
[----:B------:R-:W1:Y:S01]  /*0030*/  LDCU UR13, c[0x0][0x39c] ;  /* 0x00007380ff0d77ac */ /* 0x000e620008000800 */
[----:B------:R-:W2:Y:S06]  /*0040*/  S2R R2, SR_TID.Y ;  /* 0x0000000000027919 */ /* 0x000eac0000002200 */
[----:B------:R-:W0:Y:S08]  /*0050*/  S2UR UR4, SR_CTAID.X ;  /* 0x00000000000479c3 */ /* 0x000e300000002500 */
[----:B------:R-:W2:Y:S08]  /*0060*/  S2UR UR5, SR_CTAID.Y ;  /* 0x00000000000579c3 */ /* 0x000eb00000002600 */
[----:B------:R-:W2:Y:S01]  /*0070*/  LDC R13, c[0x0][0x364] ;  /* 0x0000d900ff0d7b82 */ /* 0x000ea20000000800 */
[----:B0-----:R-:W-:-:S02]  /*0080*/  IMAD R0, R0, UR4, R3 ;  /* 0x0000000400007c24 */ /* 0x001fc4000f8e0203 */
[----:B--2---:R-:W-:-:S05]  /*0090*/  IMAD R13, R13, UR5, R2 ;  /* 0x000000050d0d7c24 */ /* 0x004fca000f8e0202 */
[----:B------:R-:W-:-:S04]  /*00a0*/  VIMNMX R2, PT, PT, R0, R13, !PT ;  /* 0x0000000d00027248 */ /* 0x000fc80007fe0100 */
[----:B-1----:R-:W-:-:S13]  /*00b0*/  ISETP.GE.AND P0, PT, R2, UR13, PT ;  /* 0x0000000d02007c0c */ /* 0x002fda000bf06270 */
[----:B------:R-:W-:Y:S05]  /*00c0*/  @P0 EXIT ;  /* 0x000000000000094d */ /* 0x000fea0003800000 */
[----:B------:R-:W0:Y:S01]  /*00d0*/  LDCU UR5, c[0x0][0x398] ;  /* 0x00007300ff0577ac */ /* 0x000e220008000800 */
[----:B------:R-:W-:Y:S01]  /*00e0*/  IMAD.MOV.U32 R15, RZ, RZ, RZ ;  /* 0x000000ffff0f7224 */ /* 0x000fe200078e00ff */
[----:B------:R-:W1:Y:S01]  /*00f0*/  LDCU.64 UR10, c[0x0][0x358] ;  /* 0x00006b00ff0a77ac */ /* 0x000e620008000a00 */
[----:B0-----:R-:W-:-:S09]  /*0100*/  UISETP.GE.AND UP0, UPT, UR5, 0x1, UPT ;  /* 0x000000010500788c */ /* 0x001fd2000bf06270 */
[----:B-1----:R-:W-:Y:S05]  /*0110*/  BRA.U !UP0, `(.L_x_0) ;  /* 0x0000000d081c7547 */ /* 0x002fea000b800000 */
[----:B------:R-:W-:Y:S01]  /*0120*/  ULOP3.LUT UR7, UR5, 0x7, URZ, 0xc0, !UPT ;  /* 0x0000000705077892 */ /* 0x000fe2000f8ec0ff */
[----:B------:R-:W-:Y:S01]  /*0130*/  IMAD.MOV.U32 R15, RZ, RZ, RZ ;  /* 0x000000ffff0f7224 */ /* 0x000fe200078e00ff */
[----:B------:R-:W-:Y:S02]  /*0140*/  USHF.R.U32.HI UR4, URZ, 0x1, UR5 ;  /* 0x00000001ff047899 */ /* 0x000fe40008011605 */
[----:B------:R-:W-:Y:S02]  /*0150*/  UIADD3 UR6, UPT, UPT, UR7, -0x1, URZ ;  /* 0xffffffff07067890 */ /* 0x000fe4000fffe0ff */
[----:B------:R-:W-:Y:S02]  /*0160*/  ULOP3.LUT UR8, UR5, 0x3, URZ, 0xc0, !UPT ;  /* 0x0000000305087892 */ /* 0x000fe4000f8ec0ff */
[----:B------:R-:W-:Y:S01]  /*0170*/  VIADD R20, R13, -UR4 ;  /* 0x800000040d147c36 */ /* 0x000fe20008000000 */
[----:B------:R-:W-:Y:S01]  /*0180*/  ULOP3.LUT UR5, UR5, 0x7ffffff8, URZ, 0xc0, !UPT ;  /* 0x7ffffff805057892 */ /* 0x000fe2000f8ec0ff */
[----:B------:R-:W-:Y:S01]  /*0190*/  VIADD R12, R0, -UR4 ;  /* 0x80000004000c7c36 */ /* 0x000fe20008000000 */
[----:B------:R-:W-:Y:S01]  /*01a0*/  UISETP.GE.U32.AND UP1, UPT, UR6, 0x3, UPT ;  /* 0x000000030600788c */ /* 0x000fe2000bf26070 */
[----:B------:R-:W-:-:S10]  /*01b0*/  UMOV UR4, URZ ;  /* 0x000000ff00047c82 */ /* 0x000fd40008000000 */
.L_x_6:
[----:B------:R-:W0:Y:S01]  /*01c0*/  LDCU.64 UR12, c[0x0][0x398] ;  /* 0x00007300ff0c77ac */ /* 0x000e220008000a00 */
[----:B------:R-:W-:Y:S01]  /*01d0*/  IADD3 R14, PT, PT, R20, UR4, RZ ;  /* 0x00000004140e7c10 */ /* 0x000fe2000fffe0ff */
[----:B------:R-:W-:Y:S01]  /*01e0*/  IMAD.MOV.U32 R3, RZ, RZ, RZ ;  /* 0x000000ffff037224 */ /* 0x000fe200078e00ff */
[----:B0-----:R-:W-:Y:S02]  /*01f0*/  UISETP.GE.U32.AND UP2, UPT, UR12, 0x8, UPT ;  /* 0x000000080c00788c */ /* 0x001fe4000bf46070 */
[C---:B------:R-:W-:Y:S01]  /*0200*/  ISETP.GE.AND P0, PT, R14.reuse, UR13, PT ;  /* 0x0000000d0e007c0c */ /* 0x040fe2000bf06270 */
[----:B------:R-:W-:Y:S02]  /*0210*/  UIMAD UR9, UR4, UR12, URZ ;  /* 0x0000000c040972a4 */ /* 0x000fe4000f8e02ff */
[----:B------:R-:W-:Y:S01]  /*0220*/  UIADD3 UR4, UPT, UPT, UR4, 0x1, URZ ;  /* 0x0000000104047890 */ /* 0x000fe2000fffe0ff */
[----:B------:R-:W-:-:S03]  /*0230*/  ISETP.LT.OR P0, PT, R14, RZ, P0 ;  /* 0x000000ff0e00720c */ /* 0x000fc60000701670 */
[----:B------:R-:W-:Y:S01]  /*0240*/  UISETP.NE.AND UP0, UPT, UR4, UR12, UPT ;  /* 0x0000000c0400728c */ /* 0x000fe2000bf05270 */
[----:B------:R-:W-:Y:S10]  /*0250*/  BRA.U !UP2, `(.L_x_1) ;  /* 0x000000050a487547 */ /* 0x000ff4000b800000 */
[----:B------:R-:W0:Y:S01]  /*0260*/  LDC.64 R2, c[0x0][0x388] ;  /* 0x0000e200ff027b82 */ /* 0x000e220000000a00 */
[----:B------:R-:W-:Y:S01]  /*0270*/  IMAD.MOV.U32 R17, RZ, RZ, RZ ;  /* 0x000000ffff117224 */ /* 0x000fe200078e00ff */
[----:B------:R-:W1:Y:S06]  /*0280*/  LDCU UR6, c[0x0][0x39c] ;  /* 0x00007380ff0677ac */ /* 0x000e6c0008000800 */
[----:B------:R-:W2:Y:S08]  /*0290*/  LDC.64 R4, c[0x0][0x380] ;  /* 0x0000e000ff047b82 */ /* 0x000eb00000000a00 */
[----:B------:R-:W3:Y:S02]  /*02a0*/  LDC.64 R6, c[0x0][0x388] ;  /* 0x0000e200ff067b82 */ /* 0x000ee40000000a00 */
.L_x_2:
[----:B------:R-:W-:Y:S01]  /*02b0*/  IMAD.IADD R21, R12, 0x1, R17 ;  /* 0x000000010c157824 */ /* 0x000fe200078e0211 */
[----:B-1----:R-:W-:Y:S01]  /*02c0*/  UMOV UR13, UR6 ;  /* 0x00000006000d7c82 */ /* 0x002fe20008000000 */
[----:B------:R-:W-:Y:S02]  /*02d0*/  VIADD R19, R17, UR9 ;  /* 0x0000000911137c36 */ /* 0x000fe40008000000 */
[----:B------:R-:W-:Y:S01]  /*02e0*/  IMAD R9, R14, UR13, R21 ;  /* 0x0000000d0e097c24 */ /* 0x000fe2000f8e0215 */
[C---:B------:R-:W-:Y:S01]  /*02f0*/  ISETP.GE.AND P1, PT, R21.reuse, UR13, PT ;  /* 0x0000000d15007c0c */ /* 0x040fe2000bf26270 */
[----:B------:R-:W-:Y:S01]  /*0300*/  IMAD.MOV.U32 R22, RZ, RZ, RZ ;  /* 0x000000ffff167224 */ /* 0x000fe200078e00ff */
[C---:B------:R-:W-:Y:S01]  /*0310*/  IADD3 R10, PT, PT, R21.reuse, 0x1, RZ ;  /* 0x00000001150a7810 */ /* 0x040fe20007ffe0ff */
[C---:B------:R-:W-:Y:S01]  /*0320*/  VIADD R23, R21.reuse, 0x2 ;  /* 0x0000000215177836 */ /* 0x040fe20000000000 */
[----:B------:R-:W-:Y:S01]  /*0330*/  ISETP.LT.OR P1, PT, R21, RZ, P1 ;  /* 0x000000ff1500720c */ /* 0x000fe20000f21670 */
[----:B--2---:R-:W-:Y:S01]  /*0340*/  IMAD.WIDE R8, R9, 0x4, R4 ;  /* 0x0000000409087825 */ /* 0x004fe200078e0204 */
[----:B------:R-:W-:-:S02]  /*0350*/  ISETP.GE.AND P2, PT, R10, UR13, PT ;  /* 0x0000000d0a007c0c */ /* 0x000fc4000bf46270 */
[----:B------:R-:W-:Y:S01]  /*0360*/  PLOP3.LUT P1, PT, P0, P1, PT, 0xf8, 0x8f ;  /* 0x00000000008f781c */ /* 0x000fe20000723f70 */
[----:B0-----:R-:W-:Y:S01]  /*0370*/  IMAD.WIDE.U32 R18, R19, 0x4, R2 ;  /* 0x0000000413127825 */ /* 0x001fe200078e0002 */
[----:B------:R-:W-:Y:S02]  /*0380*/  ISETP.LT.OR P3, PT, R10, RZ, P2 ;  /* 0x000000ff0a00720c */ /* 0x000fe40001761670 */
[----:B------:R-:W-:Y:S02]  /*0390*/  IADD3 R11, P4, PT, R17, UR9, RZ ;  /* 0x00000009110b7c10 */ /* 0x000fe4000ff9e0ff */
[C---:B------:R-:W-:Y:S01]  /*03a0*/  ISETP.GE.AND P2, PT, R23.reuse, UR13, PT ;  /* 0x0000000d17007c0c */ /* 0x040fe2000bf46270 */
[----:B------:R-:W2:Y:S02]  /*03b0*/  LDG.E R24, desc[UR10][R18.64] ;  /* 0x0000000a12187981 */ /* 0x000ea4000c1e1900 */
[----:B------:R-:W-:Y:S01]  /*03c0*/  IMAD.X R16, RZ, RZ, RZ, P4 ;  /* 0x000000ffff107224 */ /* 0x000fe200020e06ff */
[----:B------:R-:W-:-:S03]  /*03d0*/  ISETP.LT.OR P2, PT, R23, RZ, P2 ;  /* 0x000000ff1700720c */ /* 0x000fc60001741670 */
[----:B------:R-:W2:Y:S01]  /*03e0*/  @!P1 LDG.E R22, desc[UR10][R8.64] ;  /* 0x0000000a08169981 */ /* 0x000ea2000c1e1900 */
[----:B------:R-:W-:Y:S01]  /*03f0*/  PLOP3.LUT P1, PT, P0, P3, PT, 0xf8, 0x8f ;  /* 0x00000000008f781c */ /* 0x000fe20000727f70 */
[----:B------:R-:W-:Y:S01]  /*0400*/  HFMA2 R23, -RZ, RZ, 0, 0 ;  /* 0x00000000ff177431 */ /* 0x000fe200000001ff */
[C---:B---3--:R-:W-:Y:S02]  /*0410*/  LEA R10, P3, R11.reuse, R6, 0x2 ;  /* 0x000000060b0a7211 */ /* 0x048fe400078610ff */
[----:B------:R-:W-:Y:S02]  /*0420*/  PLOP3.LUT P2, PT, P0, P2, PT, 0xf8, 0x8f ;  /* 0x00000000008f781c */ /* 0x000fe40000745f70 */
[----:B------:R-:W-:Y:S01]  /*0430*/  LEA.HI.X R11, R11, R7, R16, 0x2, P3 ;  /* 0x000000070b0b7211 */ /* 0x000fe200018f1410 */
[----:B------:R-:W-:-:S04]  /*0440*/  IMAD.MOV.U32 R16, RZ, RZ, RZ ;  /* 0x000000ffff107224 */ /* 0x000fc800078e00ff */
[----:B------:R-:W3:Y:S04]  /*0450*/  LDG.E R18, desc[UR10][R10.64+0x4] ;  /* 0x0000040a0a127981 */ /* 0x000ee8000c1e1900 */
[----:B------:R-:W3:Y:S04]  /*0460*/  @!P1 LDG.E R23, desc[UR10][R8.64+0x4] ;  /* 0x0000040a08179981 */ /* 0x000ee8000c1e1900 */
[----:B------:R-:W4:Y:S04]  /*0470*/  LDG.E R19, desc[UR10][R10.64+0x8] ;  /* 0x0000080a0a137981 */ /* 0x000f28000c1e1900 */
[----:B------:R-:W4:Y:S01]  /*0480*/  @!P2 LDG.E R16, desc[UR10][R8.64+0x8] ;  /* 0x0000080a0810a981 */ /* 0x000f22000c1e1900 */
[----:B------:R-:W-:-:S02]  /*0490*/  VIADD R25, R21, 0x3 ;  /* 0x0000000315197836 */ /* 0x000fc40000000000 */
[----:B------:R-:W-:-:S03]  /*04a0*/  VIADD R26, R21, 0x4 ;  /* 0x00000004151a7836 */ /* 0x000fc60000000000 */
[C---:B------:R-:W-:Y:S02]  /*04b0*/  ISETP.GE.AND P1, PT, R25.reuse, UR13, PT ;  /* 0x0000000d19007c0c */ /* 0x040fe4000bf26270 */
[C---:B------:R-:W-:Y:S02]  /*04c0*/  ISETP.GE.AND P5, PT, R26.reuse, UR13, PT ;  /* 0x0000000d1a007c0c */ /* 0x040fe4000bfa6270 */
[----:B------:R-:W-:Y:S02]  /*04d0*/  ISETP.LT.OR P1, PT, R25, RZ, P1 ;  /* 0x000000ff1900720c */ /* 0x000fe40000f21670 */
[----:B------:R-:W-:Y:S02]  /*04e0*/  ISETP.LT.OR P5, PT, R26, RZ, P5 ;  /* 0x000000ff1a00720c */ /* 0x000fe40002fa1670 */
[----:B------:R-:W-:Y:S01]  /*04f0*/  PLOP3.LUT P1, PT, P0, P1, PT, 0xf8, 0x8f ;  /* 0x00000000008f781c */ /* 0x000fe20000723f70 */
[----:B------:R-:W5:Y:S01]  /*0500*/  LDG.E R26, desc[UR10][R10.64+0x18] ;  /* 0x0000180a0a1a7981 */ /* 0x000f62000c1e1900 */
[----:B------:R-:W-:Y:S01]  /*0510*/  PLOP3.LUT P5, PT, P0, P5, PT, 0xf8, 0x8f ;  /* 0x00000000008f781c */ /* 0x000fe200007abf70 */
[----:B--2---:R-:W-:Y:S01]  /*0520*/  FFMA R25, R24, R22, R15 ;  /* 0x0000001618197223 */ /* 0x004fe2000000000f */
[C---:B------:R-:W-:Y:S01]  /*0530*/  IADD3 R15, PT, PT, R21.reuse, 0x5, RZ ;  /* 0x00000005150f7810 */ /* 0x040fe20007ffe0ff */
[C---:B------:R-:W-:Y:S01]  /*0540*/  VIADD R22, R21.reuse, 0x6 ;  /* 0x0000000615167836 */ /* 0x040fe20000000000 */
[----:B------:R-:W2:Y:S01]  /*0550*/  LDG.E R24, desc[UR10][R10.64+0x14] ;  /* 0x0000140a0a187981 */ /* 0x000ea2000c1e1900 */
[----:B------:R-:W-:Y:S01]  /*0560*/  VIADD R21, R21, 0x7 ;  /* 0x0000000715157836 */ /* 0x000fe20000000000 */
[----:B------:R-:W-:-:S02]  /*0570*/  ISETP.GE.AND P3, PT, R15, UR13, PT ;  /* 0x0000000d0f007c0c */ /* 0x000fc4000bf66270 */
[C---:B------:R-:W-:Y:S02]  /*0580*/  ISETP.GE.AND P4, PT, R22.reuse, UR13, PT ;  /* 0x0000000d16007c0c */ /* 0x040fe4000bf86270 */
[----:B------:R-:W-:Y:S02]  /*0590*/  ISETP.LT.OR P3, PT, R15, RZ, P3 ;  /* 0x000000ff0f00720c */ /* 0x000fe40001f61670 */
[----:B------:R-:W-:Y:S02]  /*05a0*/  ISETP.LT.OR P4, PT, R22, RZ, P4 ;  /* 0x000000ff1600720c */ /* 0x000fe40002781670 */
[----:B------:R-:W-:Y:S02]  /*05b0*/  ISETP.GE.AND P2, PT, R21, UR13, PT ;  /* 0x0000000d15007c0c */ /* 0x000fe4000bf46270 */
[----:B------:R-:W-:Y:S01]  /*05c0*/  PLOP3.LUT P3, PT, P0, P3, PT, 0xf8, 0x8f ;  /* 0x00000000008f781c */ /* 0x000fe20000767f70 */
[----:B---3--:R-:W-:Y:S01]  /*05d0*/  FFMA R22, R18, R23, R25 ;  /* 0x0000001712167223 */ /* 0x008fe20000000019 */
[----:B------:R-:W-:Y:S01]  /*05e0*/  IMAD.MOV.U32 R18, RZ, RZ, RZ ;  /* 0x000000ffff127224 */ /* 0x000fe200078e00ff */
[----:B------:R-:W-:-:S02]  /*05f0*/  MOV R15, RZ ;  /* 0x000000ff000f7202 */ /* 0x000fc40000000f00 */
[----:B------:R-:W-:Y:S02]  /*0600*/  ISETP.LT.OR P2, PT, R21, RZ, P2 ;  /* 0x000000ff1500720c */ /* 0x000fe40001741670 */
[----:B------:R-:W-:Y:S01]  /*0610*/  PLOP3.LUT P4, PT, P0, P4, PT, 0xf8, 0x8f ;  /* 0x00000000008f781c */ /* 0x000fe20000789f70 */
[----:B------:R-:W3:Y:S01]  /*0620*/  LDG.E R21, desc[UR10][R10.64+0xc] ;  /* 0x00000c0a0a157981 */ /* 0x000ee2000c1e1900 */
[----:B------:R-:W-:Y:S01]  /*0630*/  IMAD.MOV.U32 R23, RZ, RZ, RZ ;  /* 0x000000ffff177224 */ /* 0x000fe200078e00ff */
[----:B------:R-:W-:Y:S02]  /*0640*/  PLOP3.LUT P2, PT, P0, P2, PT, 0xf8, 0x8f ;  /* 0x00000000008f781c */ /* 0x000fe40000745f70 */
[----:B------:R-:W3:Y:S01]  /*0650*/  @!P1 LDG.E R18, desc[UR10][R8.64+0xc] ;  /* 0x00000c0a08129981 */ /* 0x000ee2000c1e1900 */
[----:B----4-:R-:W-:Y:S01]  /*0660*/  FFMA R28, R19, R16, R22 ;  /* 0x00000010131c7223 */ /* 0x010fe20000000016 */
[----:B------:R-:W-:Y:S02]  /*0670*/  IMAD.MOV.U32 R19, RZ, RZ, RZ ;  /* 0x000000ffff137224 */ /* 0x000fe400078e00ff */
[----:B------:R-:W4:Y:S04]  /*0680*/  LDG.E R22, desc[UR10][R10.64+0x10] ;  /* 0x0000100a0a167981 */ /* 0x000f28000c1e1900 */
[----:B------:R-:W4:Y:S01]  /*0690*/  @!P5 LDG.E R15, desc[UR10][R8.64+0x10] ;  /* 0x0000100a080fd981 */ /* 0x000f22000c1e1900 */
[----:B------:R-:W-:-:S03]  /*06a0*/  IMAD.MOV.U32 R16, RZ, RZ, RZ ;  /* 0x000000ffff107224 */ /* 0x000fc600078e00ff */
[----:B------:R-:W2:Y:S04]  /*06b0*/  @!P3 LDG.E R23, desc[UR10][R8.64+0x14] ;  /* 0x0000140a0817b981 */ /* 0x000ea8000c1e1900 */
[----:B------:R-:W5:Y:S04]  /*06c0*/  @!P4 LDG.E R19, desc[UR10][R8.64+0x18] ;  /* 0x0000180a0813c981 */ /* 0x000f68000c1e1900 */
[----:B------:R-:W5:Y:S04]  /*06d0*/  @!P2 LDG.E R16, desc[UR10][R8.64+0x1c] ;  /* 0x00001c0a0810a981 */ /* 0x000f68000c1e1900 */
[----:B------:R-:W5:Y:S01]  /*06e0*/  LDG.E R25, desc[UR10][R10.64+0x1c] ;  /* 0x00001c0a0a197981 */ /* 0x000f62000c1e1900 */
[----:B------:R-:W-:-:S04]  /*06f0*/  IADD3 R17, PT, PT, R17, 0x8, RZ ;  /* 0x0000000811117810 */ /* 0x000fc80007ffe0ff */
[----:B------:R-:W-:Y:S01]  /*0700*/  ISETP.NE.AND P1, PT, R17, UR5, PT ;  /* 0x0000000511007c0c */ /* 0x000fe2000bf25270 */
[----:B---3--:R-:W-:-:S04]  /*0710*/  FFMA R21, R21, R18, R28 ;  /* 0x0000001215157223 */ /* 0x008fc8000000001c */
[----:B----4-:R-:W-:-:S04]  /*0720*/  FFMA R15, R22, R15, R21 ;  /* 0x0000000f160f7223 */ /* 0x010fc80000000015 */
[----:B--2---:R-:W-:-:S04]  /*0730*/  FFMA R15, R24, R23, R15 ;  /* 0x00000017180f7223 */ /* 0x004fc8000000000f */
[----:B-----5:R-:W-:-:S04]  /*0740*/  FFMA R26, R26, R19, R15 ;  /* 0x000000131a1a7223 */ /* 0x020fc8000000000f */
[----:B------:R-:W-:Y:S01]  /*0750*/  FFMA R15, R25, R16, R26 ;  /* 0x00000010190f7223 */ /* 0x000fe2000000001a */
[----:B------:R-:W-:Y:S06]  /*0760*/  @P1 BRA `(.L_x_2) ;  /* 0xfffffff800d01947 */ /* 0x000fec000383ffff */
[----:B------:R-:W-:-:S07]  /*0770*/  IMAD.U32 R3, RZ, RZ, UR5 ;  /* 0x00000005ff037e24 */ /* 0x000fce000f8e00ff */
.L_x_1:
[----:B------:R-:W-:-:S09]  /*0780*/  UISETP.NE.AND UP2, UPT, UR7, URZ, UPT ;  /* 0x000000ff0700728c */ /* 0x000fd2000bf45270 */
[----:B------:R-:W-:Y:S05]  /*0790*/  BRA.U !UP2, `(.L_x_3) ;  /* 0x000000050a787547 */ /* 0x000fea000b800000 */
[----:B------:R-:W-:Y:S01]  /*07a0*/  UISETP.NE.AND UP2, UPT, UR8, URZ, UPT ;  /* 0x000000ff0800728c */ /* 0x000fe2000bf45270 */
[----:B------:R-:W-:Y:S10]  /*07b0*/  BRA.U !UP1, `(.L_x_4) ;  /* 0x0000000109b07547 */ /* 0x000ff4000b800000 */
[----:B------:R-:W0:Y:S01]  /*07c0*/  LDC.64 R6, c[0x0][0x380] ;  /* 0x0000e000ff067b82 */ /* 0x000e220000000a00 */
[----:B------:R-:W-:Y:S02]  /*07d0*/  IMAD.IADD R11, R12, 0x1, R3 ;  /* 0x000000010c0b7824 */ /* 0x000fe400078e0203 */
[----:B------:R-:W-:Y:S02]  /*07e0*/  VIADD R17, R3, UR9 ;  /* 0x0000000903117c36 */ /* 0x000fe40008000000 */
[C---:B------:R-:W-:Y:S01]  /*07f0*/  VIADD R2, R11.reuse, 0x1 ;  /* 0x000000010b027836 */ /* 0x040fe20000000000 */
[C---:B------:R-:W-:Y:S01]  /*0800*/  IADD3 R10, PT, PT, R11.reuse, 0x2, RZ ;  /* 0x000000020b0a7810 */ /* 0x040fe20007ffe0ff */
[C---:B------:R-:W-:Y:S01]  /*0810*/  VIADD R16, R11.reuse, 0x3 ;  /* 0x000000030b107836 */ /* 0x040fe20000000000 */
[----:B------:R-:W1:Y:S01]  /*0820*/  LDC.64 R4, c[0x0][0x388] ;  /* 0x0000e200ff047b82 */ /* 0x000e620000000a00 */
[----:B------:R-:W-:Y:S02]  /*0830*/  ISETP.GE.AND P1, PT, R11, UR13, PT ;  /* 0x0000000d0b007c0c */ /* 0x000fe4000bf26270 */
[----:B------:R-:W-:-:S02]  /*0840*/  ISETP.GE.AND P2, PT, R10, UR13, PT ;  /* 0x0000000d0a007c0c */ /* 0x000fc4000bf46270 */
[----:B------:R-:W-:Y:S02]  /*0850*/  ISETP.GE.AND P4, PT, R2, UR13, PT ;  /* 0x0000000d02007c0c */ /* 0x000fe4000bf86270 */
[----:B------:R-:W-:Y:S01]  /*0860*/  ISETP.LT.OR P1, PT, R11, RZ, P1 ;  /* 0x000000ff0b00720c */ /* 0x000fe20000f21670 */
[----:B------:R-:W2:Y:S01]  /*0870*/  LDC.64 R8, c[0x0][0x388] ;  /* 0x0000e200ff087b82 */ /* 0x000ea20000000a00 */
[----:B------:R-:W-:Y:S01]  /*0880*/  ISETP.LT.OR P2, PT, R10, RZ, P2 ;  /* 0x000000ff0a00720c */ /* 0x000fe20001741670 */
[----:B------:R-:W-:Y:S01]  /*0890*/  IMAD R11, R14, UR13, R11 ;  /* 0x0000000d0e0b7c24 */ /* 0x000fe2000f8e020b */
[----:B------:R-:W-:Y:S01]  /*08a0*/  ISETP.LT.OR P4, PT, R2, RZ, P4 ;  /* 0x000000ff0200720c */ /* 0x000fe20002781670 */
[----:B------:R-:W-:Y:S01]  /*08b0*/  HFMA2 R2, -RZ, RZ, 0, 0 ;  /* 0x00000000ff027431 */ /* 0x000fe200000001ff */
[----:B------:R-:W-:Y:S02]  /*08c0*/  PLOP3.LUT P1, PT, P0, P1, PT, 0xf8, 0x8f ;  /* 0x00000000008f781c */ /* 0x000fe40000723f70 */
[----:B------:R-:W-:Y:S01]  /*08d0*/  IADD3 R10, P5, PT, R3, UR9, RZ ;  /* 0x00000009030a7c10 */ /* 0x000fe2000ffbe0ff */
[----:B0-----:R-:W-:Y:S01]  /*08e0*/  IMAD.WIDE R6, R11, 0x4, R6 ;  /* 0x000000040b067825 */ /* 0x001fe200078e0206 */
[----:B------:R-:W-:-:S02]  /*08f0*/  ISETP.GE.AND P3, PT, R16, UR13, PT ;  /* 0x0000000d10007c0c */ /* 0x000fc4000bf66270 */
[----:B------:R-:W-:Y:S01]  /*0900*/  PLOP3.LUT P4, PT, P0, P4, PT, 0xf8, 0x8f ;  /* 0x00000000008f781c */ /* 0x000fe20000789f70 */
[----:B------:R-:W-:Y:S01]  /*0910*/  IMAD.X R11, RZ, RZ, RZ, P5 ;  /* 0x000000ffff0b7224 */ /* 0x000fe200028e06ff */
[----:B------:R-:W-:Y:S02]  /*0920*/  ISETP.LT.OR P3, PT, R16, RZ, P3 ;  /* 0x000000ff1000720c */ /* 0x000fe40001f61670 */
[----:B------:R-:W-:Y:S02]  /*0930*/  PLOP3.LUT P2, PT, P0, P2, PT, 0xf8, 0x8f ;  /* 0x00000000008f781c */ /* 0x000fe40000745f70 */
[C---:B-1----:R-:W-:Y:S01]  /*0940*/  LEA R4, P5, R10.reuse, R4, 0x2 ;  /* 0x000000040a047211 */ /* 0x042fe200078a10ff */
[----:B------:R-:W3:Y:S01]  /*0950*/  @!P1 LDG.E R2, desc[UR10][R6.64] ;  /* 0x0000000a06029981 */ /* 0x000ee2000c1e1900 */
[----:B------:R-:W-:Y:S02]  /*0960*/  PLOP3.LUT P3, PT, P0, P3, PT, 0xf8, 0x8f ;  /* 0x00000000008f781c */ /* 0x000fe40000767f70 */
[----:B------:R-:W-:Y:S01]  /*0970*/  LEA.HI.X R5, R10, R5, R11, 0x2, P5 ;  /* 0x000000050a057211 */ /* 0x000fe200028f140b */
[----:B--2---:R-:W-:-:S04]  /*0980*/  IMAD.WIDE.U32 R8, R17, 0x4, R8 ;  /* 0x0000000411087825 */ /* 0x004fc800078e0008 */
[----:B------:R-:W2:Y:S01]  /*0990*/  LDG.E R11, desc[UR10][R4.64+0x4] ;  /* 0x0000040a040b7981 */ /* 0x000ea2000c1e1900 */
[----:B------:R-:W-:-:S03]  /*09a0*/  IMAD.MOV.U32 R10, RZ, RZ, RZ ;  /* 0x000000ffff0a7224 */ /* 0x000fc600078e00ff */
[----:B------:R-:W3:Y:S01]  /*09b0*/  LDG.E R8, desc[UR10][R8.64] ;  /* 0x0000000a08087981 */ /* 0x000ee2000c1e1900 */
[----:B------:R-:W-:-:S03]  /*09c0*/  IMAD.MOV.U32 R16, RZ, RZ, RZ ;  /* 0x000000ffff107224 */ /* 0x000fc600078e00ff */
[----:B------:R-:W2:Y:S01]  /*09d0*/  @!P4 LDG.E R10, desc[UR10][R6.64+0x4] ;  /* 0x0000040a060ac981 */ /* 0x000ea2000c1e1900 */
[----:B------:R-:W-:-:S03]  /*09e0*/  IMAD.MOV.U32 R18, RZ, RZ, RZ ;  /* 0x000000ffff127224 */ /* 0x000fc600078e00ff */
[----:B------:R-:W4:Y:S04]  /*09f0*/  LDG.E R17, desc[UR10][R4.64+0x8] ;  /* 0x0000080a04117981 */ /* 0x000f28000c1e1900 */
[----:B------:R-:W4:Y:S04]  /*0a00*/  @!P2 LDG.E R16, desc[UR10][R6.64+0x8] ;  /* 0x0000080a0610a981 */ /* 0x000f28000c1e1900 */
[----:B------:R-:W5:Y:S04]  /*0a10*/  @!P3 LDG.E R18, desc[UR10][R6.64+0xc] ;  /* 0x00000c0a0612b981 */ /* 0x000f68000c1e1900 */
[----:B------:R-:W5:Y:S01]  /*0a20*/  LDG.E R9, desc[UR10][R4.64+0xc] ;  /* 0x00000c0a04097981 */ /* 0x000f62000c1e1900 */
[----:B------:R-:W-:Y:S01]  /*0a30*/  IADD3 R3, PT, PT, R3, 0x4, RZ ;  /* 0x0000000403037810 */ /* 0x000fe20007ffe0ff */
[----:B---3--:R-:W-:-:S04]  /*0a40*/  FFMA R2, R8, R2, R15 ;  /* 0x0000000208027223 */ /* 0x008fc8000000000f */
[----:B--2---:R-:W-:-:S04]  /*0a50*/  FFMA R2, R11, R10, R2 ;  /* 0x0000000a0b027223 */ /* 0x004fc80000000002 */
[----:B----4-:R-:W-:-:S04]  /*0a60*/  FFMA R2, R17, R16, R2 ;  /* 0x0000001011027223 */ /* 0x010fc80000000002 */
[----:B-----5:R-:W-:-:S07]  /*0a70*/  FFMA R15, R9, R18, R2 ;  /* 0x00000012090f7223 */ /* 0x020fce0000000002 */
.L_x_4:
[----:B------:R-:W-:Y:S05]  /*0a80*/  BRA.U !UP2, `(.L_x_3) ;  /* 0x000000010abc7547 */ /* 0x000fea000b800000 */
[----:B------:R-:W0:Y:S01]  /*0a90*/  LDCU UR6, c[0x0][0x398] ;  /* 0x00007300ff0677ac */ /* 0x000e220008000800 */
[----:B------:R-:W-:Y:S02]  /*0aa0*/  UISETP.NE.AND UP2, UPT, UR8, 0x1, UPT ;  /* 0x000000010800788c */ /* 0x000fe4000bf45270 */
[----:B0-----:R-:W-:-:S07]  /*0ab0*/  ULOP3.LUT UP3, URZ, UR6, 0x1, URZ, 0xc0, !UPT ;  /* 0x0000000106ff7892 */ /* 0x001fce000f86c0ff */
[----:B------:R-:W-:Y:S05]  /*0ac0*/  BRA.U !UP2, `(.L_x_5) ;  /* 0x000000010a707547 */ /* 0x000fea000b800000 */
[----:B------:R-:W0:Y:S01]  /*0ad0*/  LDC.64 R4, c[0x0][0x388] ;  /* 0x0000e200ff047b82 */ /* 0x000e220000000a00 */
[----:B------:R-:W-:Y:S01]  /*0ae0*/  IMAD.IADD R11, R12, 0x1, R3 ;  /* 0x000000010c0b7824 */ /* 0x000fe200078e0203 */
[C---:B------:R-:W-:Y:S01]  /*0af0*/  IADD3 R10, P3, PT, R3.reuse, UR9, RZ ;  /* 0x00000009030a7c10 */ /* 0x040fe2000ff7e0ff */
[----:B------:R-:W-:Y:S02]  /*0b00*/  VIADD R17, R3, UR9 ;  /* 0x0000000903117c36 */ /* 0x000fe40008000000 */
[C---:B------:R-:W-:Y:S01]  /*0b10*/  VIADD R2, R11.reuse, 0x1 ;  /* 0x000000010b027836 */ /* 0x040fe20000000000 */
[----:B------:R-:W-:Y:S02]  /*0b20*/  ISETP.GE.AND P1, PT, R11, UR13, PT ;  /* 0x0000000d0b007c0c */ /* 0x000fe4000bf26270 */
[----:B------:R-:W1:Y:S01]  /*0b30*/  LDC.64 R6, c[0x0][0x388] ;  /* 0x0000e200ff067b82 */ /* 0x000e620000000a00 */
[----:B------:R-:W-:Y:S02]  /*0b40*/  IADD3.X R16, PT, PT, RZ, RZ, RZ, P3, !PT ;  /* 0x000000ffff107210 */ /* 0x000fe40001ffe4ff */
[----:B------:R-:W-:-:S02]  /*0b50*/  ISETP.GE.AND P2, PT, R2, UR13, PT ;  /* 0x0000000d02007c0c */ /* 0x000fc4000bf46270 */
[----:B------:R-:W-:Y:S01]  /*0b60*/  ISETP.LT.OR P1, PT, R11, RZ, P1 ;  /* 0x000000ff0b00720c */ /* 0x000fe20000f21670 */
[----:B------:R-:W-:Y:S01]  /*0b70*/  IMAD R11, R14, UR13, R11 ;  /* 0x0000000d0e0b7c24 */ /* 0x000fe2000f8e020b */
[----:B------:R-:W-:Y:S01]  /*0b80*/  ISETP.LT.OR P2, PT, R2, RZ, P2 ;  /* 0x000000ff0200720c */ /* 0x000fe20001741670 */
[----:B------:R-:W2:Y:S01]  /*0b90*/  LDC.64 R8, c[0x0][0x380] ;  /* 0x0000e000ff087b82 */ /* 0x000ea20000000a00 */
[----:B------:R-:W-:Y:S01]  /*0ba0*/  PLOP3.LUT P1, PT, P0, P1, PT, 0xf8, 0x8f ;  /* 0x00000000008f781c */ /* 0x000fe20000723f70 */
[----:B------:R-:W-:Y:S01]  /*0bb0*/  IMAD.MOV.U32 R2, RZ, RZ, RZ ;  /* 0x000000ffff027224 */ /* 0x000fe200078e00ff */
[----:B------:R-:W-:Y:S02]  /*0bc0*/  PLOP3.LUT P2, PT, P0, P2, PT, 0xf8, 0x8f ;  /* 0x00000000008f781c */ /* 0x000fe40000745f70 */
[----:B0-----:R-:W-:-:S04]  /*0bd0*/  LEA R4, P3, R10, R4, 0x2 ;  /* 0x000000040a047211 */ /* 0x001fc800078610ff */
[----:B------:R-:W-:Y:S01]  /*0be0*/  LEA.HI.X R5, R10, R5, R16, 0x2, P3 ;  /* 0x000000050a057211 */ /* 0x000fe200018f1410 */
[----:B-1----:R-:W-:-:S05]  /*0bf0*/  IMAD.WIDE.U32 R6, R17, 0x4, R6 ;  /* 0x0000000411067825 */ /* 0x002fca00078e0006 */
[----:B------:R-:W3:Y:S01]  /*0c00*/  LDG.E R5, desc[UR10][R4.64+0x4] ;  /* 0x0000040a04057981 */ /* 0x000ee2000c1e1900 */
[----:B------:R-:W-:-:S03]  /*0c10*/  IMAD.MOV.U32 R10, RZ, RZ, RZ ;  /* 0x000000ffff0a7224 */ /* 0x000fc600078e00ff */
[----:B------:R-:W4:Y:S01]  /*0c20*/  LDG.E R6, desc[UR10][R6.64] ;  /* 0x0000000a06067981 */ /* 0x000f22000c1e1900 */
[----:B--2---:R-:W-:-:S05]  /*0c30*/  IMAD.WIDE R8, R11, 0x4, R8 ;  /* 0x000000040b087825 */ /* 0x004fca00078e0208 */
[----:B------:R-:W4:Y:S04]  /*0c40*/  @!P1 LDG.E R2, desc[UR10][R8.64] ;  /* 0x0000000a08029981 */ /* 0x000f28000c1e1900 */
[----:B------:R-:W3:Y:S01]  /*0c50*/  @!P2 LDG.E R10, desc[UR10][R8.64+0x4] ;  /* 0x0000040a080aa981 */ /* 0x000ee2000c1e1900 */
[----:B------:R-:W-:Y:S02]  /*0c60*/  VIADD R3, R3, 0x2 ;  /* 0x0000000203037836 */ /* 0x000fe40000000000 */
[----:B----4-:R-:W-:-:S04]  /*0c70*/  FFMA R2, R6, R2, R15 ;  /* 0x0000000206027223 */ /* 0x010fc8000000000f */
[----:B---3--:R-:W-:-:S07]  /*0c80*/  FFMA R15, R5, R10, R2 ;  /* 0x0000000a050f7223 */ /* 0x008fce0000000002 */
.L_x_5:
[----:B------:R-:W-:Y:S05]  /*0c90*/  BRA.U !UP3, `(.L_x_3) ;  /* 0x000000010b387547 */ /* 0x000fea000b800000 */
[----:B------:R-:W-:Y:S01]  /*0ca0*/  IADD3 R11, PT, PT, R12, R3, RZ ;  /* 0x000000030c0b7210 */ /* 0x000fe20007ffe0ff */
[----:B------:R-:W0:Y:S01]  /*0cb0*/  LDC.64 R4, c[0x0][0x388] ;  /* 0x0000e200ff047b82 */ /* 0x000e220000000a00 */
[----:B------:R-:W-:Y:S02]  /*0cc0*/  VIADD R9, R3, UR9 ;  /* 0x0000000903097c36 */ /* 0x000fe40008000000 */
[----:B------:R-:W-:Y:S01]  /*0cd0*/  ISETP.GE.AND P1, PT, R11, UR13, PT ;  /* 0x0000000d0b007c0c */ /* 0x000fe2000bf26270 */
[----:B------:R-:W-:-:S03]  /*0ce0*/  IMAD.MOV.U32 R8, RZ, RZ, RZ ;  /* 0x000000ffff087224 */ /* 0x000fc600078e00ff */
[----:B------:R-:W-:-:S04]  /*0cf0*/  ISETP.LT.OR P1, PT, R11, RZ, P1 ;  /* 0x000000ff0b00720c */ /* 0x000fc80000f21670 */
[----:B------:R-:W-:-:S13]  /*0d00*/  PLOP3.LUT P1, PT, P0, P1, PT, 0xf8, 0x8f ;  /* 0x00000000008f781c */ /* 0x000fda0000723f70 */
[----:B------:R-:W1:Y:S01]  /*0d10*/  @!P1 LDC.64 R6, c[0x0][0x380] ;  /* 0x0000e000ff069b82 */ /* 0x000e620000000a00 */
[----:B------:R-:W-:Y:S02]  /*0d20*/  @!P1 IMAD R3, R14, UR13, R11 ;  /* 0x0000000d0e039c24 */ /* 0x000fe4000f8e020b */
[----:B0-----:R-:W-:-:S06]  /*0d30*/  IMAD.WIDE.U32 R4, R9, 0x4, R4 ;  /* 0x0000000409047825 */ /* 0x001fcc00078e0004 */
[----:B------:R-:W2:Y:S01]  /*0d40*/  LDG.E R4, desc[UR10][R4.64] ;  /* 0x0000000a04047981 */ /* 0x000ea2000c1e1900 */
[----:B-1----:R-:W-:-:S05]  /*0d50*/  @!P1 IMAD.WIDE R2, R3, 0x4, R6 ;  /* 0x0000000403029825 */ /* 0x002fca00078e0206 */
[----:B------:R-:W2:Y:S02]  /*0d60*/  @!P1 LDG.E R8, desc[UR10][R2.64] ;  /* 0x0000000a02089981 */ /* 0x000ea4000c1e1900 */
[----:B--2---:R-:W-:-:S07]  /*0d70*/  FFMA R15, R4, R8, R15 ;  /* 0x00000008040f7223 */ /* 0x004fce000000000f */
.L_x_3:
[----:B------:R-:W-:Y:S05]  /*0d80*/  BRA.U UP0, `(.L_x_6) ;  /* 0xfffffff5000c7547 */ /* 0x000fea000b83ffff */
.L_x_0:
[----:B------:R-:W0:Y:S01]  /*0d90*/  LDC.64 R2, c[0x0][0x390] ;  /* 0x0000e400ff027b82 */ /* 0x000e220000000a00 */
[----:B------:R-:W-:-:S04]  /*0da0*/  IMAD R13, R13, UR13, R0 ;  /* 0x0000000d0d0d7c24 */ /* 0x000fc8000f8e0200 */
[----:B0-----:R-:W-:-:S05]  /*0db0*/  IMAD.WIDE R2, R13, 0x4, R2 ;  /* 0x000000040d027825 */ /* 0x001fca00078e0202 */
[----:B------:R-:W-:Y:S01]  /*0dc0*/  STG.E desc[UR10][R2.64], R15 ;  /* 0x0000000f02007986 */ /* 0x000fe2000c10190a */
[----:B------:R-:W-:Y:S05]  /*0dd0*/  EXIT ;  /* 0x000000000000794d */ /* 0x000fea0003800000 */
.L_x_7:
[----:B------:R-:W-:-:S00]  /*0de0*/  BRA `(.L_x_7) ;  /* 0xfffffffc00fc7947 */ /* 0x000fc0000383ffff */
[----:B------:R-:W-:-:S00]  /*0df0*/  NOP ;  /* 0x0000000000007918 */ /* 0x000fc00000000000 */
        /* <DEDUP_REMOVED lines=8> */
.L_x_11:


//--------------------- .text._Z19matrixMultiplyTiledPfS_S_i --------------------------
	.section	.text._Z19matrixMultiplyTiledPfS_S_i,"ax",@progbits
	.align	128
        .global         _Z19matrixMultiplyTiledPfS_S_i
        .type           _Z19matrixMultiplyTiledPfS_S_i,@function
        .size           _Z19matrixMultiplyTiledPfS_S_i,(.L_x_12 - _Z19matrixMultiplyTiledPfS_S_i)
        .other          _Z19matrixMultiplyTiledPfS_S_i,@"STO_CUDA_ENTRY STV_DEFAULT"
_Z19matrixMultiplyTiledPfS_S_i:
.text._Z19matrixMultiplyTiledPfS_S_i:
[----:B------:R-:W-:Y:S01]  /*0000*/  LDC R1, c[0x0][0x37c] ;  /* 0x0000df00ff017b82 */ /* 0x000fe20000000800 */
[----:B------:R-:W0:Y:S01]  /*0010*/  LDCU UR4, c[0x0][0x398] ;  /* 0x00007300ff0477ac */ /* 0x000e220008000800 */
[----:B------:R-:W1:Y:S01]  /*0020*/  S2R R5, SR_CTAID.Y ;  /* 0x0000000000057919 */ /* 0x000e620000002600 */
[----:B------:R-:W-:Y:S01]  /*0030*/  HFMA2 R25, -RZ, RZ, 0, 0 ;  /* 0x00000000ff197431 */ /* 0x000fe200000001ff */
[----:B------:R-:W2:Y:S01]  /*0040*/  LDCU.64 UR8, c[0x0][0x358] ;  /* 0x00006b00ff0877ac */ /* 0x000ea20008000a00 */
[----:B------:R-:W1:Y:S01]  /*0050*/  S2R R2, SR_TID.Y ;  /* 0x0000000000027919 */ /* 0x000e620000002200 */
[----:B------:R-:W3:Y:S01]  /*0060*/  S2R R10, SR_CTAID.X ;  /* 0x00000000000a7919 */ /* 0x000ee20000002500 */
[----:B------:R-:W3:Y:S01]  /*0070*/  S2R R3, SR_TID.X ;  /* 0x0000000000037919 */ /* 0x000ee20000002100 */
[----:B0-----:R-:W-:-:S04]  /*0080*/  MOV R6, UR4 ;  /* 0x0000000400067c02 */ /* 0x001fc80008000f00 */
[----:B------:R-:W-:Y:S02]  /*0090*/  ISETP.GE.AND P0, PT, R6, 0x1, PT ;  /* 0x000000010600780c */ /* 0x000fe40003f06270 */
[----:B-1----:R-:W-:Y:S02]  /*00a0*/  LEA R5, R5, R2, 0x4 ;  /* 0x0000000205057211 */ /* 0x002fe400078e20ff */
[----:B---3--:R-:W-:-:S09]  /*00b0*/  LEA R4, R10, R3, 0x4 ;  /* 0x000000030a047211 */ /* 0x008fd200078e20ff */
[----:B--2---:R-:W-:Y:S05]  /*00c0*/  @!P0 BRA `(.L_x_8) ;  /* 0x0000000400348947 */ /* 0x004fea0003800000 */
[----:B------:R-:W0:Y:S01]  /*00d0*/  S2UR UR6, SR_CgaCtaId ;  /* 0x00000000000679c3 */ /* 0x000e220000008800 */
[----:B------:R-:W-:Y:S01]  /*00e0*/  UMOV UR4, 0x400 ;  /* 0x0000040000047882 */ /* 0x000fe20000000000 */
[----:B------:R-:W-:Y:S01]  /*00f0*/  IADD3 R8, PT, PT, R6, 0xf, RZ ;  /* 0x0000000f06087810 */ /* 0x000fe20007ffe0ff */
[----:B------:R-:W-:Y:S01]  /*0100*/  UIADD3 UR5, UPT, UPT, UR4, 0x400, URZ ;  /* 0x0000040004057890 */ /* 0x000fe2000fffe0ff */
[-CC-:B------:R-:W-:Y:S01]  /*0110*/  IMAD R7, R2, R6.reuse, R3.reuse ;  /* 0x0000000602077224 */ /* 0x180fe200078e0203 */
[----:B------:R-:W-:Y:S01]  /*0120*/  MOV R25, RZ ;  /* 0x000000ff00197202 */ /* 0x000fe20000000f00 */
[----:B------:R-:W-:Y:S01]  /*0130*/  IMAD R18, R5, R6, R3 ;  /* 0x0000000605127224 */ /* 0x000fe200078e0203 */
[----:B------:R-:W-:Y:S01]  /*0140*/  SHF.R.U32.HI R8, RZ, 0x4, R8 ;  /* 0x00000004ff087819 */ /* 0x000fe20000011608 */
[----:B------:R-:W1:Y:S01]  /*0150*/  LDC R0, c[0x0][0x398] ;  /* 0x0000e600ff007b82 */ /* 0x000e620000000800 */
[----:B------:R-:W-:Y:S02]  /*0160*/  IMAD R7, R10, 0x10, R7 ;  /* 0x000000100a077824 */ /* 0x000fe400078e0207 */
[----:B------:R-:W-:-:S05]  /*0170*/  IADD3 R19, PT, PT, -R8, RZ, RZ ;  /* 0x000000ff08137210 */ /* 0x000fca0007ffe1ff */
[----:B------:R-:W2:Y:S01]  /*0180*/  LDC.64 R22, c[0x0][0x380] ;  /* 0x0000e000ff167b82 */ /* 0x000ea20000000a00 */
[----:B0-----:R-:W-:Y:S02]  /*0190*/  ULEA UR5, UR6, UR5, 0x18 ;  /* 0x0000000506057291 */ /* 0x001fe4000f8ec0ff */
[----:B------:R-:W-:-:S04]  /*01a0*/  ULEA UR4, UR6, UR4, 0x18 ;  /* 0x0000000406047291 */ /* 0x000fc8000f8ec0ff */
[----:B------:R-:W-:Y:S02]  /*01b0*/  LEA R17, R3, UR5, 0x2 ;  /* 0x0000000503117c11 */ /* 0x000fe4000f8e10ff */
[----:B------:R-:W-:-:S03]  /*01c0*/  LEA R16, R2, UR4, 0x6 ;  /* 0x0000000402107c11 */ /* 0x000fc6000f8e30ff */
[----:B------:R-:W-:Y:S01]  /*01d0*/  IMAD R21, R2, 0x40, R17 ;  /* 0x0000004002157824 */ /* 0x000fe200078e0211 */
[----:B------:R-:W-:-:S07]  /*01e0*/  LEA R20, R3, R16, 0x2 ;  /* 0x0000001003147211 */ /* 0x000fce00078e10ff */
.L_x_9:
[----:B-1----:R-:W-:Y:S01]  /*01f0*/  MOV R6, R0 ;  /* 0x0000000000067202 */ /* 0x002fe20000000f00 */
[----:B------:R-:W-:Y:S01]  /*0200*/  HFMA2 R29, -RZ, RZ, 0, 0 ;  /* 0x00000000ff1d7431 */ /* 0x000fe200000001ff */
[----:B------:R-:W-:Y:S01]  /*0210*/  MOV R24, RZ ;  /* 0x000000ff00187202 */ /* 0x000fe20000000f00 */
[----:B--2---:R-:W-:Y:S01]  /*0220*/  IMAD.WIDE R8, R18, 0x4, R22 ;  /* 0x0000000412087825 */ /* 0x004fe200078e0216 */
[-C--:B------:R-:W-:Y:S02]  /*0230*/  ISETP.GE.AND P0, PT, R2, R6.reuse, PT ;  /* 0x000000060200720c */ /* 0x080fe40003f06270 */
[-C--:B------:R-:W-:Y:S02]  /*0240*/  ISETP.GE.AND P1, PT, R3, R6.reuse, PT ;  /* 0x000000060300720c */ /* 0x080fe40003f26270 */
[-C--:B------:R-:W-:Y:S02]  /*0250*/  ISETP.GE.U32.OR P0, PT, R4, R6.reuse, P0 ;  /* 0x000000060400720c */ /* 0x080fe40000706470 */
[----:B------:R-:W-:-:S11]  /*0260*/  ISETP.GE.U32.OR P1, PT, R5, R6, P1 ;  /* 0x000000060500720c */ /* 0x000fd60000f26470 */
[----:B------:R-:W0:Y:S02]  /*0270*/  @!P0 LDC.64 R10, c[0x0][0x388] ;  /* 0x0000e200ff0a8b82 */ /* 0x000e240000000a00 */
[----:B------:R-:W2:Y:S01]  /*0280*/  @!P1 LDG.E R29, desc[UR8][R8.64] ;  /* 0x00000008081d9981 */ /* 0x000ea2000c1e1900 */
[----:B0-----:R-:W-:-:S05]  /*0290*/  @!P0 IMAD.WIDE.U32 R10, R7, 0x4, R10 ;  /* 0x00000004070a8825 */ /* 0x001fca00078e000a */
[----:B------:R-:W3:Y:S01]  /*02a0*/  @!P0 LDG.E R24, desc[UR8][R10.64] ;  /* 0x000000080a188981 */ /* 0x000ee2000c1e1900 */
[----:B------:R-:W-:-:S05]  /*02b0*/  VIADD R19, R19, 0x1 ;  /* 0x0000000113137836 */ /* 0x000fca0000000000 */
[----:B------:R-:W-:Y:S02]  /*02c0*/  ISETP.NE.AND P0, PT, R19, RZ, PT ;  /* 0x000000ff1300720c */ /* 0x000fe40003f05270 */
[----:B------:R-:W-:Y:S02]  /*02d0*/  IADD3 R18, PT, PT, R18, 0x10, RZ ;  /* 0x0000001012127810 */ /* 0x000fe40007ffe0ff */
[----:B------:R-:W-:Y:S02]  /*02e0*/  IADD3 R2, PT, PT, R2, 0x10, RZ ;  /* 0x0000001002027810 */ /* 0x000fe40007ffe0ff */
[----:B------:R-:W-:Y:S02]  /*02f0*/  IADD3 R3, PT, PT, R3, 0x10, RZ ;  /* 0x0000001003037810 */ /* 0x000fe40007ffe0ff */
[----:B------:R-:W-:Y:S01]  /*0300*/  LEA R7, R6, R7, 0x4 ;  /* 0x0000000706077211 */ /* 0x000fe200078e20ff */
[----:B--2---:R-:W-:Y:S04]  /*0310*/  STS [R20], R29 ;  /* 0x0000001d14007388 */ /* 0x004fe80000000800 */
[----:B---3--:R-:W-:Y:S01]  /*0320*/  STS [R21], R24 ;  /* 0x0000001815007388 */ /* 0x008fe20000000800 */
[----:B------:R-:W-:Y:S06]  /*0330*/  BAR.SYNC.DEFER_BLOCKING 0x0 ;  /* 0x0000000000007b1d */ /* 0x000fec0000010000 */
[----:B------:R-:W-:Y:S04]  /*0340*/  LDS R26, [R17] ;  /* 0x00000000111a7984 */ /* 0x000fe80000000800 */
[----:B------:R-:W0:Y:S04]  /*0350*/  LDS.128 R12, [R16] ;  /* 0x00000000100c7984 */ /* 0x000e280000000c00 */
[----:B------:R-:W1:Y:S04]  /*0360*/  LDS R28, [R17+0x40] ;  /* 0x00004000111c7984 */ /* 0x000e680000000800 */
[----:B------:R-:W2:Y:S04]  /*0370*/  LDS R27, [R17+0x80] ;  /* 0x00008000111b7984 */ /* 0x000ea80000000800 */
[----:B------:R-:W-:Y:S04]  /*0380*/  LDS.128 R8, [R16+0x10] ;  /* 0x0000100010087984 */ /* 0x000fe80000000c00 */
[----:B------:R-:W-:Y:S01]  /*0390*/  LDS R24, [R17+0x140] ;  /* 0x0001400011187984 */ /* 0x000fe20000000800 */
[----:B0-----:R-:W-:-:S03]  /*03a0*/  FFMA R26, R12, R26, R25 ;  /* 0x0000001a0c1a7223 */ /* 0x001fc60000000019 */
[----:B------:R-:W0:Y:S01]  /*03b0*/  LDS R12, [R17+0xc0] ;  /* 0x0000c000110c7984 */ /* 0x000e220000000800 */
[----:B-1----:R-:W-:-:S03]  /*03c0*/  FFMA R26, R28, R13, R26 ;  /* 0x0000000d1c1a7223 */ /* 0x002fc6000000001a */
[----:B------:R-:W1:Y:S04]  /*03d0*/  LDS R13, [R17+0x100] ;  /* 0x00010000110d7984 */ /* 0x000e680000000800 */
[----:B------:R-:W3:Y:S01]  /*03e0*/  LDS R25, [R17+0x180] ;  /* 0x0001800011197984 */ /* 0x000ee20000000800 */
[----:B--2---:R-:W-:-:S04]  /*03f0*/  FFMA R27, R27, R14, R26 ;  /* 0x0000000e1b1b7223 */ /* 0x004fc8000000001a */
[----:B0-----:R-:W-:Y:S02]  /*0400*/  FFMA R15, R12, R15, R27 ;  /* 0x0000000f0c0f7223 */ /* 0x001fe4000000001b */
[----:B------:R-:W-:Y:S02]  /*0410*/  LDS R27, [R17+0x200] ;  /* 0x00020000111b7984 */ /* 0x000fe40000000800 */
[----:B-1----:R-:W-:Y:S02]  /*0420*/  FFMA R13, R8, R13, R15 ;  /* 0x0000000d080d7223 */ /* 0x002fe4000000000f */
[----:B------:R-:W0:Y:S02]  /*0430*/  LDS R8, [R17+0x1c0] ;  /* 0x0001c00011087984 */ /* 0x000e240000000800 */
[----:B------:R-:W-:Y:S02]  /*0440*/  FFMA R26, R24, R9, R13 ;  /* 0x00000009181a7223 */ /* 0x000fe4000000000d */
[----:B------:R-:W1:Y:S04]  /*0450*/  LDS.128 R12, [R16+0x20] ;  /* 0x00002000100c7984 */ /* 0x000e680000000c00 */
[----:B------:R-:W2:Y:S01]  /*0460*/  LDS R24, [R17+0x240] ;  /* 0x0002400011187984 */ /* 0x000ea20000000800 */
[----:B---3--:R-:W-:-:S03]  /*0470*/  FFMA R9, R25, R10, R26 ;  /* 0x0000000a19097223 */ /* 0x008fc6000000001a */
[----:B------:R-:W3:Y:S01]  /*0480*/  LDS R25, [R17+0x280] ;  /* 0x0002800011197984 */ /* 0x000ee20000000800 */
[----:B0-----:R-:W-:-:S04]  /*0490*/  FFMA R9, R8, R11, R9 ;  /* 0x0000000b08097223 */ /* 0x001fc80000000009 */
[----:B-1----:R-:W-:Y:S02]  /*04a0*/  FFMA R9, R12, R27, R9 ;  /* 0x0000001b0c097223 */ /* 0x002fe40000000009 */
[----:B------:R-:W0:Y:S02]  /*04b0*/  LDS R12, [R17+0x2c0] ;  /* 0x0002c000110c7984 */ /* 0x000e240000000800 */
[----:B--2---:R-:W-:Y:S02]  /*04c0*/  FFMA R24, R24, R13, R9 ;  /* 0x0000000d18187223 */ /* 0x004fe40000000009 */
[----:B------:R-:W-:Y:S04]  /*04d0*/  LDS R13, [R17+0x300] ;  /* 0x00030000110d7984 */ /* 0x000fe80000000800 */
[----:B------:R-:W1:Y:S01]  /*04e0*/  LDS.128 R8, [R16+0x30] ;  /* 0x0000300010087984 */ /* 0x000e620000000c00 */
[----:B---3--:R-:W-:-:S03]  /*04f0*/  FFMA R25, R25, R14, R24 ;  /* 0x0000000e19197223 */ /* 0x008fc60000000018 */
[----:B------:R-:W2:Y:S04]  /*0500*/  LDS R27, [R17+0x340] ;  /* 0x00034000111b7984 */ /* 0x000ea80000000800 */
[----:B------:R-:W3:Y:S04]  /*0510*/  LDS R24, [R17+0x380] ;  /* 0x0003800011187984 */ /* 0x000ee80000000800 */
[----:B------:R-:W4:Y:S01]  /*0520*/  LDS R14, [R17+0x3c0] ;  /* 0x0003c000110e7984 */ /* 0x000f220000000800 */
[----:B0-----:R-:W-:-:S04]  /*0530*/  FFMA R15, R12, R15, R25 ;  /* 0x0000000f0c0f7223 */ /* 0x001fc80000000019 */
[----:B-1----:R-:W-:-:S04]  /*0540*/  FFMA R8, R8, R13, R15 ;  /* 0x0000000d08087223 */ /* 0x002fc8000000000f */
[----:B--2---:R-:W-:-:S04]  /*0550*/  FFMA R9, R27, R9, R8 ;  /* 0x000000091b097223 */ /* 0x004fc80000000008 */
[----:B---3--:R-:W-:-:S04]  /*0560*/  FFMA R9, R24, R10, R9 ;  /* 0x0000000a18097223 */ /* 0x008fc80000000009 */
[----:B----4-:R-:W-:Y:S01]  /*0570*/  FFMA R25, R14, R11, R9 ;  /* 0x0000000b0e197223 */ /* 0x010fe20000000009 */
[----:B------:R-:W-:Y:S06]  /*0580*/  BAR.SYNC.DEFER_BLOCKING 0x0 ;  /* 0x0000000000007b1d */ /* 0x000fec0000010000 */
[----:B------:R-:W-:Y:S05]  /*0590*/  @P0 BRA `(.L_x_9) ;  /* 0xfffffffc00140947 */ /* 0x000fea000383ffff */
.L_x_8:
[----:B------:R-:W-:-:S04]  /*05a0*/  VIMNMX R3, PT, PT, R5, R4, !PT ;  /* 0x0000000405037248 */ /* 0x000fc80007fe0100 */
[----:B------:R-:W-:-:S13]  /*05b0*/  ISETP.GE.AND P0, PT, R3, R6, PT ;  /* 0x000000060300720c */ /* 0x000fda0003f06270 */
[----:B------:R-:W-:Y:S05]  /*05c0*/  @P0 EXIT ;  /* 0x000000000000094d */ /* 0x000fea0003800000 */
[----:B------:R-:W0:Y:S01]  /*05d0*/  LDC.64 R2, c[0x0][0x390] ;  /* 0x0000e400ff027b82 */ /* 0x000e220000000a00 */
[----:B------:R-:W-:-:S04]  /*05e0*/  IMAD R5, R5, R6, R4 ;  /* 0x0000000605057224 */ /* 0x000fc800078e0204 */
[----:B0-----:R-:W-:-:S05]  /*05f0*/  IMAD.WIDE.U32 R2, R5, 0x4, R2 ;  /* 0x0000000405027825 */ /* 0x001fca00078e0002 */
[----:B------:R-:W-:Y:S01]  /*0600*/  STG.E desc[UR8][R2.64], R25 ;  /* 0x0000001902007986 */ /* 0x000fe2000c101908 */
[----:B------:R-:W-:Y:S05]  /*0610*/  EXIT ;  /* 0x000000000000794d */ /* 0x000fea0003800000 */
.L_x_10:
        /* <DEDUP_REMOVED lines=14> */
.L_x_12:


//--------------------- .nv.shared.reserved.0     --------------------------
	.section	.nv.shared.reserved.0,"aw",@nobits
	.weak		__nv_reservedSMEM_offset_0_alias
	.size		__nv_reservedSMEM_offset_0_alias, 0, 64
	.other		__nv_reservedSMEM_offset_0_alias,@"STO_CUDA_RESERVED_SHARED STV_DEFAULT"
__nv_reservedSMEM_offset_0_alias:
	.zero		0
	.zero		64


//--------------------- .nv.shared._Z19matrixMultiplyTiledPfS_S_i --------------------------
	.section	.nv.shared._Z19matrixMultiplyTiledPfS_S_i,"aw",@nobits
	.sectionflags	@""
	.align	4
.nv.shared._Z19matrixMultiplyTiledPfS_S_i:
	.zero		3072


//--------------------- .nv.constant0._Z14convolve2D_GPUPfS_S_ii --------------------------
	.section	.nv.constant0._Z14convolve2D_GPUPfS_S_ii,"a",@progbits
	.sectionflags	@""
	.align	4
.nv.constant0._Z14convolve2D_GPUPfS_S_ii:
	.zero		928


//--------------------- .nv.constant0._Z19matrixMultiplyTiledPfS_S_i --------------------------
	.section	.nv.constant0._Z19matrixMultiplyTiledPfS_S_i,"a",@progbits
	.sectionflags	@""
	.align	4
.nv.constant0._Z19matrixMultiplyTiledPfS_S_i:
	.zero		924


//--------------------- SYMBOLS --------------------------

	.type		.nv.reservedSmem.offset0,@object
	.size		.nv.reservedSmem.offset0,0x4
	.type		.nv.reservedSmem.cap,@object
	.size		.nv.reservedSmem.cap,0x4
